// auto-generated by cutlass_sweep.sparse_gemm — config: {"arch": "sm_90", "cluster_m": 2, "cluster_n": 1, "dtype": "fp16", "tile_k": 128, "tile_m": 64, "tile_n": 128}
#include "cutlass/cutlass.h"
#include "cutlass/gemm/collective/collective_builder.hpp"
#include "cutlass/gemm/device/gemm_universal_adapter.h"
#include "cutlass/gemm/kernel/gemm_universal.hpp"
#include "cutlass/epilogue/collective/collective_builder.hpp"

using Elem = cutlass::half_t;
using Acc  = float;
using TileShape    = cute::Shape<cute::_64, cute::_128, cute::_128>;
using ClusterShape = cute::Shape<cute::_2, cute::_1, cute::_1>;

using CollectiveEpilogue = typename cutlass::epilogue::collective::CollectiveBuilder<
    cutlass::arch::Sm90, cutlass::arch::OpClassSparseTensorOp,
    TileShape, ClusterShape,
    cutlass::epilogue::collective::EpilogueTileAuto,
    Acc, Acc,
    Acc, cutlass::layout::ColumnMajor, 128 / cutlass::sizeof_bits<Acc>::value,
    Acc, cutlass::layout::ColumnMajor, 128 / cutlass::sizeof_bits<Acc>::value,
    cutlass::epilogue::collective::EpilogueScheduleAuto
  >::CollectiveOp;

using CollectiveMainloop = typename cutlass::gemm::collective::CollectiveBuilder<
    cutlass::arch::Sm90, cutlass::arch::OpClassSparseTensorOp,
    Elem, cutlass::layout::RowMajor, 128 / cutlass::sizeof_bits<Elem>::value,
    Elem, cutlass::layout::ColumnMajor, 128 / cutlass::sizeof_bits<Elem>::value,
    Acc,
    TileShape, ClusterShape,
    cutlass::gemm::collective::StageCountAutoCarveout<static_cast<int>(sizeof(typename CollectiveEpilogue::SharedStorage))>,
    cutlass::gemm::collective::KernelScheduleAuto
  >::CollectiveOp;

using GemmKernel = cutlass::gemm::kernel::GemmUniversal<
    cute::Shape<int,int,int,int>,
    CollectiveMainloop,
    CollectiveEpilogue
>;
using Gemm = cutlass::gemm::device::GemmUniversalAdapter<GemmKernel>;

auto* _anchor = &cutlass::device_kernel<GemmKernel>;


// ===== COMPILED SASS (sm_90a) =====

	.target	sm_90a

	.elftype	@"ET_EXEC"


//--------------------- .note.nv.tkinfo           --------------------------
	.section	.note.nv.tkinfo,"",@"SHT_NOTE"
	.sectionflags	@"SHF_NOTE_NV_TKINFO"
	.tkinfo
        /*0018*/ 	.word	0x00000002
        /*0030*/ 	.string	""
        /*0030*/ 	.string	"ptxas"
        /*0030*/ 	.string	"Cuda compilation tools, release 13.0, V13.0.88"
        /*0030*/ 	.string	"Build cuda_13.0.r13.0/compiler.36424714_0"
        /*0030*/ 	.string	"-arch sm_90a -m 64 "



//--------------------- .note.nv.cuinfo           --------------------------
	.section	.note.nv.cuinfo,"",@"SHT_NOTE"
	.sectionflags	@"SHF_NOTE_NV_CUINFO"
        /*0018*/ 	.short	0x0002
        /*001a*/ 	.short	0x005a
        /*001c*/ 	.short	0x0082
	.zero		2


//--------------------- .nv.info                  --------------------------
	.section	.nv.info,"",@"SHT_CUDA_INFO"
	.align	4


	//----- nvinfo : EIATTR_REGCOUNT
	.align		4
        /*0000*/ 	.byte	0x04, 0x2f
        /*0002*/ 	.short	(.L_12 - .L_11)
	.align		4
.L_11:
        /*0004*/ 	.word	index@(_ZN7cutlass13device_kernelINS_4gemm6kernel13GemmUniversalIN4cute5tupleIJiiiiEEENS1_10collective13CollectiveMmaINS1_40MainloopSm90TmaGmmaWarpSpecializedSparseILi5ENS5_IJNS4_1CILi2EEENSA_ILi1EEESC_EEENS1_32KernelTmaWarpSpecializedPingpongEEENS5_IJNSA_ILi64EEENSA_ILi128EEESH_EEENS_6half_tENS5_IJNS4_6LayoutINS5_IJiNS5_IJSB_iEEEiEEENS5_IJlNS5_IJSC_SB_EEElEEEEENSK_INS5_IJNS5_IJNS5_IJNSA_ILi8EEESB_NSA_ILi4EEEEEEiEEENS5_IJNS5_IJNSA_ILi16EEESB_SR_EEEiEEEiEEENS5_IJNS5_IJNS5_IJSH_SU_NSA_ILi2048EEEEEENSA_ILi8192EEEEEENS5_IJNS5_IJSC_NSA_ILi1024EEENSA_ILi32EEEEEElEEElEEEEEEEESJ_NS5_IJlSC_lEEENS4_8TiledMMAINS4_8MMA_AtomIJNS4_4SM904GMMA6SPARSE27GMMA_64x128x32_F32F16F16_SSILNS1D_5MajorE0ELS1G_0ELNS1D_7ScaleInE1ELS1H_1ELNS1D_9SparseSelE0EEEEEENSK_INS5_IJSC_SC_SC_EEENS5_IJNSA_ILi0EEES1M_S1M_EEEEENS5_IJNS4_10UnderscoreES1P_S1P_EEEEENS4_13SM90_TMA_LOADENS4_14ComposedLayoutINS4_7SwizzleILi3ELi4ELi3EEENS4_25smem_sparse_ptr_flag_bitsILi2ELi16EEENSK_INS5_IJNS5_IJSC_SQ_EEENS5_IJSB_SG_EEEEEENS5_IJNS5_IJS1M_SH_EEESN_EEEEEEEvNS4_8identityENS4_23SM90_TMA_LOAD_MULTICASTENS1T_IS1V_NS4_18smem_ptr_flag_bitsILi16EEENSK_INS5_IJSQ_SG_EEENS5_IJSG_SC_EEEEEEEvS25_EENS_8epilogue10collective6detail29Sm90TmaWarpSpecializedAdapterINS2F_15DefaultEpilogueIfNS5_IJSC_llEEES2J_NS2E_6thread17LinearCombinationIfLi1EffLNS2K_9ScaleType4KindE0ELNS_15FloatRoundStyleE2EfEENS1_15EpilogueDefaultEEEEEvvEEEEvNT_6ParamsE)
        /*0008*/ 	.word	0x000000a8


	//----- nvinfo : EIATTR_FRAME_SIZE
	.align		4
.L_12:
        /*000c*/ 	.byte	0x04, 0x11
        /*000e*/ 	.short	(.L_14 - .L_13)
	.align		4
.L_13:
        /*0010*/ 	.word	index@(_ZN7cutlass13device_kernelINS_4gemm6kernel13GemmUniversalIN4cute5tupleIJiiiiEEENS1_10collective13CollectiveMmaINS1_40MainloopSm90TmaGmmaWarpSpecializedSparseILi5ENS5_IJNS4_1CILi2EEENSA_ILi1EEESC_EEENS1_32KernelTmaWarpSpecializedPingpongEEENS5_IJNSA_ILi64EEENSA_ILi128EEESH_EEENS_6half_tENS5_IJNS4_6LayoutINS5_IJiNS5_IJSB_iEEEiEEENS5_IJlNS5_IJSC_SB_EEElEEEEENSK_INS5_IJNS5_IJNS5_IJNSA_ILi8EEESB_NSA_ILi4EEEEEEiEEENS5_IJNS5_IJNSA_ILi16EEESB_SR_EEEiEEEiEEENS5_IJNS5_IJNS5_IJSH_SU_NSA_ILi2048EEEEEENSA_ILi8192EEEEEENS5_IJNS5_IJSC_NSA_ILi1024EEENSA_ILi32EEEEEElEEElEEEEEEEESJ_NS5_IJlSC_lEEENS4_8TiledMMAINS4_8MMA_AtomIJNS4_4SM904GMMA6SPARSE27GMMA_64x128x32_F32F16F16_SSILNS1D_5MajorE0ELS1G_0ELNS1D_7ScaleInE1ELS1H_1ELNS1D_9SparseSelE0EEEEEENSK_INS5_IJSC_SC_SC_EEENS5_IJNSA_ILi0EEES1M_S1M_EEEEENS5_IJNS4_10UnderscoreES1P_S1P_EEEEENS4_13SM90_TMA_LOADENS4_14ComposedLayoutINS4_7SwizzleILi3ELi4ELi3EEENS4_25smem_sparse_ptr_flag_bitsILi2ELi16EEENSK_INS5_IJNS5_IJSC_SQ_EEENS5_IJSB_SG_EEEEEENS5_IJNS5_IJS1M_SH_EEESN_EEEEEEEvNS4_8identityENS4_23SM90_TMA_LOAD_MULTICASTENS1T_IS1V_NS4_18smem_ptr_flag_bitsILi16EEENSK_INS5_IJSQ_SG_EEENS5_IJSG_SC_EEEEEEEvS25_EENS_8epilogue10collective6detail29Sm90TmaWarpSpecializedAdapterINS2F_15DefaultEpilogueIfNS5_IJSC_llEEES2J_NS2E_6thread17LinearCombinationIfLi1EffLNS2K_9ScaleType4KindE0ELNS_15FloatRoundStyleE2EfEENS1_15EpilogueDefaultEEEEEvvEEEEvNT_6ParamsE)
        /*0014*/ 	.word	0x00000000


	//----- nvinfo : EIATTR_MIN_STACK_SIZE
	.align		4
.L_14:
        /*0018*/ 	.byte	0x04, 0x12
        /*001a*/ 	.short	(.L_16 - .L_15)
	.align		4
.L_15:
        /*001c*/ 	.word	index@(_ZN7cutlass13device_kernelINS_4gemm6kernel13GemmUniversalIN4cute5tupleIJiiiiEEENS1_10collective13CollectiveMmaINS1_40MainloopSm90TmaGmmaWarpSpecializedSparseILi5ENS5_IJNS4_1CILi2EEENSA_ILi1EEESC_EEENS1_32KernelTmaWarpSpecializedPingpongEEENS5_IJNSA_ILi64EEENSA_ILi128EEESH_EEENS_6half_tENS5_IJNS4_6LayoutINS5_IJiNS5_IJSB_iEEEiEEENS5_IJlNS5_IJSC_SB_EEElEEEEENSK_INS5_IJNS5_IJNS5_IJNSA_ILi8EEESB_NSA_ILi4EEEEEEiEEENS5_IJNS5_IJNSA_ILi16EEESB_SR_EEEiEEEiEEENS5_IJNS5_IJNS5_IJSH_SU_NSA_ILi2048EEEEEENSA_ILi8192EEEEEENS5_IJNS5_IJSC_NSA_ILi1024EEENSA_ILi32EEEEEElEEElEEEEEEEESJ_NS5_IJlSC_lEEENS4_8TiledMMAINS4_8MMA_AtomIJNS4_4SM904GMMA6SPARSE27GMMA_64x128x32_F32F16F16_SSILNS1D_5MajorE0ELS1G_0ELNS1D_7ScaleInE1ELS1H_1ELNS1D_9SparseSelE0EEEEEENSK_INS5_IJSC_SC_SC_EEENS5_IJNSA_ILi0EEES1M_S1M_EEEEENS5_IJNS4_10UnderscoreES1P_S1P_EEEEENS4_13SM90_TMA_LOADENS4_14ComposedLayoutINS4_7SwizzleILi3ELi4ELi3EEENS4_25smem_sparse_ptr_flag_bitsILi2ELi16EEENSK_INS5_IJNS5_IJSC_SQ_EEENS5_IJSB_SG_EEEEEENS5_IJNS5_IJS1M_SH_EEESN_EEEEEEEvNS4_8identityENS4_23SM90_TMA_LOAD_MULTICASTENS1T_IS1V_NS4_18smem_ptr_flag_bitsILi16EEENSK_INS5_IJSQ_SG_EEENS5_IJSG_SC_EEEEEEEvS25_EENS_8epilogue10collective6detail29Sm90TmaWarpSpecializedAdapterINS2F_15DefaultEpilogueIfNS5_IJSC_llEEES2J_NS2E_6thread17LinearCombinationIfLi1EffLNS2K_9ScaleType4KindE0ELNS_15FloatRoundStyleE2EfEENS1_15EpilogueDefaultEEEEEvvEEEEvNT_6ParamsE)
        /*0020*/ 	.word	0x00000000
.L_16:


//--------------------- .nv.compat                --------------------------
	.section	.nv.compat,"",@"SHT_CUDA_COMPAT_INFO"
	.align	4
        /*0000*/ 	.byte	0x02, 0x09, 0x01, 0x00, 0x02, 0x02, 0x04, 0x00, 0x02, 0x05, 0x05, 0x00, 0x03, 0x07, 0x01, 0x01
        /*0010*/ 	.byte	0x02, 0x03, 0x01, 0x00, 0x02, 0x06, 0x01, 0x00, 0x04, 0x0b, 0x08, 0x00, 0x00, 0x00, 0x00, 0x00
        /*0020*/ 	.byte	0x00, 0x00, 0x00, 0x00


//--------------------- .nv.info._ZN7cutlass13device_kernelINS_4gemm6kernel13GemmUniversalIN4cute5tupleIJiiiiEEENS1_10collective13CollectiveMmaINS1_40MainloopSm90TmaGmmaWarpSpecializedSparseILi5ENS5_IJNS4_1CILi2EEENSA_ILi1EEESC_EEENS1_32KernelTmaWarpSpecializedPingpongEEENS5_IJNSA_ILi64EEENSA_ILi128EEESH_EEENS_6half_tENS5_IJNS4_6LayoutINS5_IJiNS5_IJSB_iEEEiEEENS5_IJlNS5_IJSC_SB_EEElEEEEENSK_INS5_IJNS5_IJNS5_IJNSA_ILi8EEESB_NSA_ILi4EEEEEEiEEENS5_IJNS5_IJNSA_ILi16EEESB_SR_EEEiEEEiEEENS5_IJNS5_IJNS5_IJSH_SU_NSA_ILi2048EEEEEENSA_ILi8192EEEEEENS5_IJNS5_IJSC_NSA_ILi1024EEENSA_ILi32EEEEEElEEElEEEEEEEESJ_NS5_IJlSC_lEEENS4_8TiledMMAINS4_8MMA_AtomIJNS4_4SM904GMMA6SPARSE27GMMA_64x128x32_F32F16F16_SSILNS1D_5MajorE0ELS1G_0ELNS1D_7ScaleInE1ELS1H_1ELNS1D_9SparseSelE0EEEEEENSK_INS5_IJSC_SC_SC_EEENS5_IJNSA_ILi0EEES1M_S1M_EEEEENS5_IJNS4_10UnderscoreES1P_S1P_EEEEENS4_13SM90_TMA_LOADENS4_14ComposedLayoutINS4_7SwizzleILi3ELi4ELi3EEENS4_25smem_sparse_ptr_flag_bitsILi2ELi16EEENSK_INS5_IJNS5_IJSC_SQ_EEENS5_IJSB_SG_EEEEEENS5_IJNS5_IJS1M_SH_EEESN_EEEEEEEvNS4_8identityENS4_23SM90_TMA_LOAD_MULTICASTENS1T_IS1V_NS4_18smem_ptr_flag_bitsILi16EEENSK_INS5_IJSQ_SG_EEENS5_IJSG_SC_EEEEEEEvS25_EENS_8epilogue10collective6detail29Sm90TmaWarpSpecializedAdapterINS2F_15DefaultEpilogueIfNS5_IJSC_llEEES2J_NS2E_6thread17LinearCombinationIfLi1EffLNS2K_9ScaleType4KindE0ELNS_15FloatRoundStyleE2EfEENS1_15EpilogueDefaultEEEEEvvEEEEvNT_6ParamsE --------------------------
	.section	.nv.info._ZN7cutlass13device_kernelINS_4gemm6kernel13GemmUniversalIN4cute5tupleIJiiiiEEENS1_10collective13CollectiveMmaINS1_40MainloopSm90TmaGmmaWarpSpecializedSparseILi5ENS5_IJNS4_1CILi2EEENSA_ILi1EEESC_EEENS1_32KernelTmaWarpSpecializedPingpongEEENS5_IJNSA_ILi64EEENSA_ILi128EEESH_EEENS_6half_tENS5_IJNS4_6LayoutINS5_IJiNS5_IJSB_iEEEiEEENS5_IJlNS5_IJSC_SB_EEElEEEEENSK_INS5_IJNS5_IJNS5_IJNSA_ILi8EEESB_NSA_ILi4EEEEEEiEEENS5_IJNS5_IJNSA_ILi16EEESB_SR_EEEiEEEiEEENS5_IJNS5_IJNS5_IJSH_SU_NSA_ILi2048EEEEEENSA_ILi8192EEEEEENS5_IJNS5_IJSC_NSA_ILi1024EEENSA_ILi32EEEEEElEEElEEEEEEEESJ_NS5_IJlSC_lEEENS4_8TiledMMAINS4_8MMA_AtomIJNS4_4SM904GMMA6SPARSE27GMMA_64x128x32_F32F16F16_SSILNS1D_5MajorE0ELS1G_0ELNS1D_7ScaleInE1ELS1H_1ELNS1D_9SparseSelE0EEEEEENSK_INS5_IJSC_SC_SC_EEENS5_IJNSA_ILi0EEES1M_S1M_EEEEENS5_IJNS4_10UnderscoreES1P_S1P_EEEEENS4_13SM90_TMA_LOADENS4_14ComposedLayoutINS4_7SwizzleILi3ELi4ELi3EEENS4_25smem_sparse_ptr_flag_bitsILi2ELi16EEENSK_INS5_IJNS5_IJSC_SQ_EEENS5_IJSB_SG_EEEEEENS5_IJNS5_IJS1M_SH_EEESN_EEEEEEEvNS4_8identityENS4_23SM90_TMA_LOAD_MULTICASTENS1T_IS1V_NS4_18smem_ptr_flag_bitsILi16EEENSK_INS5_IJSQ_SG_EEENS5_IJSG_SC_EEEEEEEvS25_EENS_8epilogue10collective6detail29Sm90TmaWarpSpecializedAdapterINS2F_15DefaultEpilogueIfNS5_IJSC_llEEES2J_NS2E_6thread17LinearCombinationIfLi1EffLNS2K_9ScaleType4KindE0ELNS_15FloatRoundStyleE2EfEENS1_15EpilogueDefaultEEEEEvvEEEEvNT_6ParamsE,"",@"SHT_CUDA_INFO"
	.sectionflags	@""
	.align	4


	//----- nvinfo : EIATTR_CUDA_API_VERSION
	.align		4
        /*0000*/ 	.byte	0x04, 0x37
        /*0002*/ 	.short	(.L_18 - .L_17)
.L_17:
        /*0004*/ 	.word	0x00000082


	//----- nvinfo : EIATTR_KPARAM_INFO
	.align		4
.L_18:
        /*0008*/ 	.byte	0x04, 0x17
        /*000a*/ 	.short	(.L_20 - .L_19)
.L_19:
        /*000c*/ 	.word	0x00000000
        /*0010*/ 	.short	0x0000
        /*0012*/ 	.short	0x0070
        /*0014*/ 	.byte	0x00, 0xf0, 0x01, 0x14


	//----- nvinfo : EIATTR_SPARSE_MMA_MASK
	.align		4
.L_20:
        /*0018*/ 	.byte	0x03, 0x50
        /*001a*/ 	.short	0x0002


	//----- nvinfo : EIATTR_MAXREG_COUNT
	.align		4
        /*001c*/ 	.byte	0x03, 0x1b
        /*001e*/ 	.short	0x00a8


	//----- nvinfo : EIATTR_NUM_BARRIERS
	.align		4
        /*0020*/ 	.byte	0x02, 0x4c
        /*0022*/ 	.byte	0x01
	.zero		1


	//----- nvinfo : EIATTR_MERCURY_ISA_VERSION
	.align		4
        /*0024*/ 	.byte	0x03, 0x5f
        /*0026*/ 	.short	0x0101


	//----- nvinfo : EIATTR_INT_WARP_WIDE_INSTR_OFFSETS
	.align		4
        /*0028*/ 	.byte	0x04, 0x31
        /*002a*/ 	.short	(.L_22 - .L_21)


	//   ....[0]....
.L_21:
        /*002c*/ 	.word	0x000004d0


	//   ....[1]....
        /*0030*/ 	.word	0x000005e0


	//   ....[2]....
        /*0034*/ 	.word	0x00000600


	//   ....[3]....
        /*0038*/ 	.word	0x00000620


	//   ....[4]....
        /*003c*/ 	.word	0x00000790


	//   ....[5]....
        /*0040*/ 	.word	0x000007a0


	//   ....[6]....
        /*0044*/ 	.word	0x000007b0


	//   ....[7]....
        /*0048*/ 	.word	0x000007d0


	//----- nvinfo : EIATTR_COOP_GROUP_MASK_REGIDS
	.align		4
.L_22:
        /*004c*/ 	.byte	0x04, 0x29
        /*004e*/ 	.short	(.L_24 - .L_23)


	//   ....[0]....
.L_23:
        /*0050*/ 	.word	0xffffffff


	//   ....[1]....
        /*0054*/ 	.word	0xffffffff


	//   ....[2]....
        /*0058*/ 	.word	0xffffffff


	//   ....[3]....
        /*005c*/ 	.word	0xffffffff


	//   ....[4]....
        /*0060*/ 	.word	0xffffffff


	//   ....[5]....
        /*0064*/ 	.word	0xffffffff


	//   ....[6]....
        /*0068*/ 	.word	0xffffffff


	//----- nvinfo : EIATTR_COOP_GROUP_INSTR_OFFSETS
	.align		4
.L_24:
        /*006c*/ 	.byte	0x04, 0x28
        /*006e*/ 	.short	(.L_26 - .L_25)


	//   ....[0]....
.L_25:
        /*0070*/ 	.word	0x00000060


	//   ....[1]....
        /*0074*/ 	.word	0x00000070


	//   ....[2]....
        /*0078*/ 	.word	0x00000160


	//   ....[3]....
        /*007c*/ 	.word	0x00000320


	//   ....[4]....
        /*0080*/ 	.word	0x00000360


	//   ....[5]....
        /*0084*/ 	.word	0x000003f0


	//   ....[6]....
        /*0088*/ 	.word	0x00000960


	//----- nvinfo : EIATTR_REG_RECONFIG
	.align		4
.L_26:
        /*008c*/ 	.byte	0x01, 0x54
	.zero		2


	//----- nvinfo : EIATTR_MBARRIER_INSTR_OFFSETS
	.align		4
        /*0090*/ 	.byte	0x04, 0x39
        /*0092*/ 	.short	(.L_28 - .L_27)


	//   ....[0]....
.L_27:
        /*0094*/ 	.word	0x00000260
        /*0098*/ 	.word	0x000000ff
        /*009c*/ 	.word	0x00000000
        /*00a0*/ 	.short	0x0100
        /*00a2*/ 	.byte	0x08
	.zero		1


	//   ....[1]....
        /*00a4*/ 	.word	0x00000270
        /*00a8*/ 	.word	0x000000ff
        /*00ac*/ 	.word	0x00000028
        /*00b0*/ 	.short	0x0100
        /*00b2*/ 	.byte	0x08
	.zero		1


	//   ....[2]....
        /*00b4*/ 	.word	0x00000280
        /*00b8*/ 	.word	0x000000ff
        /*00bc*/ 	.word	0x00000008
        /*00c0*/ 	.short	0x0100
        /*00c2*/ 	.byte	0x08
	.zero		1


	//   ....[3]....
        /*00c4*/ 	.word	0x00000290
        /*00c8*/ 	.word	0x000000ff
        /*00cc*/ 	.word	0x00000030
        /*00d0*/ 	.short	0x0100
        /*00d2*/ 	.byte	0x08
	.zero		1


	//   ....[4]....
        /*00d4*/ 	.word	0x000002a0
        /*00d8*/ 	.word	0x000000ff
        /*00dc*/ 	.word	0x00000010
        /*00e0*/ 	.short	0x0100
        /*00e2*/ 	.byte	0x08
	.zero		1


	//   ....[5]....
        /*00e4*/ 	.word	0x000002b0
        /*00e8*/ 	.word	0x000000ff
        /*00ec*/ 	.word	0x00000038
        /*00f0*/ 	.short	0x0100
        /*00f2*/ 	.byte	0x08
	.zero		1


	//   ....[6]....
        /*00f4*/ 	.word	0x000002c0
        /*00f8*/ 	.word	0x000000ff
        /*00fc*/ 	.word	0x00000018
        /*0100*/ 	.short	0x0100
        /*0102*/ 	.byte	0x08
	.zero		1


	//   ....[7]....
        /*0104*/ 	.word	0x000002d0
        /*0108*/ 	.word	0x000000ff
        /*010c*/ 	.word	0x00000040
        /*0110*/ 	.short	0x0100
        /*0112*/ 	.byte	0x08
	.zero		1


	//   ....[8]....
        /*0114*/ 	.word	0x000002e0
        /*0118*/ 	.word	0x000000ff
        /*011c*/ 	.word	0x00000020
        /*0120*/ 	.short	0x0100
        /*0122*/ 	.byte	0x08
	.zero		1


	//   ....[9]....
        /*0124*/ 	.word	0x000002f0
        /*0128*/ 	.word	0x000000ff
        /*012c*/ 	.word	0x00000048
        /*0130*/ 	.short	0x0100
        /*0132*/ 	.byte	0x08
	.zero		1


	//   ....[10]....
        /*0134*/ 	.word	0x00000820
        /*0138*/ 	.word	0x000000ff
        /*013c*/ 	.word	0x00000080
        /*0140*/ 	.short	0x0100
        /*0142*/ 	.byte	0x08
	.zero		1


	//   ....[11]....
        /*0144*/ 	.word	0x000008c0
        /*0148*/ 	.word	0x000000ff
        /*014c*/ 	.word	0x00000088
        /*0150*/ 	.short	0x0100
        /*0152*/ 	.byte	0x08
	.zero		1


	//   ....[12]....
        /*0154*/ 	.word	0x000008e0
        /*0158*/ 	.word	0x000000ff
        /*015c*/ 	.word	0x00000060
        /*0160*/ 	.short	0x0100
        /*0162*/ 	.byte	0x09
	.zero		1


	//   ....[13]....
        /*0164*/ 	.word	0x000008f0
        /*0168*/ 	.word	0x000000ff
        /*016c*/ 	.word	0x00000068
        /*0170*/ 	.short	0x0100
        /*0172*/ 	.byte	0x09
	.zero		1


	//   ....[14]....
        /*0174*/ 	.word	0x00000900
        /*0178*/ 	.word	0x000000ff
        /*017c*/ 	.word	0x00000070
        /*0180*/ 	.short	0x0100
        /*0182*/ 	.byte	0x09
	.zero		1


	//   ....[15]....
        /*0184*/ 	.word	0x00000910
        /*0188*/ 	.word	0x000000ff
        /*018c*/ 	.word	0x00000078
        /*0190*/ 	.short	0x0100
        /*0192*/ 	.byte	0x09
	.zero		1


	//   ....[16]....
        /*0194*/ 	.word	0x00001850
        /*0198*/ 	.word	0x000000ff
        /*019c*/ 	.word	0xfffffff8
        /*01a0*/ 	.short	0x010a
        /*01a2*/ 	.byte	0x10
	.zero		1


	//   ....[17]....
        /*01a4*/ 	.word	0x00001b20
        /*01a8*/ 	.word	0x000000ff
        /*01ac*/ 	.word	0x00000000
        /*01b0*/ 	.short	0x010a
        /*01b2*/ 	.byte	0x08
	.zero		1


	//   ....[18]....
        /*01b4*/ 	.word	0x00001b80
        /*01b8*/ 	.word	0x000000ff
        /*01bc*/ 	.word	0x00000000
        /*01c0*/ 	.short	0x010a
        /*01c2*/ 	.byte	0x08
	.zero		1


	//   ....[19]....
        /*01c4*/ 	.word	0x00001e10
        /*01c8*/ 	.word	0x0000005c
        /*01cc*/ 	.word	0x00000000
        /*01d0*/ 	.short	0x0101
        /*01d2*/ 	.byte	0x3f
	.zero		1


	//   ....[20]....
        /*01d4*/ 	.word	0x00001f50
        /*01d8*/ 	.word	0x0000005b
        /*01dc*/ 	.word	0x00000000
        /*01e0*/ 	.short	0x0101
        /*01e2*/ 	.byte	0x17
	.zero		1


	//   ....[21]....
        /*01e4*/ 	.word	0x00001f90
        /*01e8*/ 	.word	0x000000ff
        /*01ec*/ 	.word	0x00000008
        /*01f0*/ 	.short	0x010a
        /*01f2*/ 	.byte	0x10
	.zero		1


	//   ....[22]....
        /*01f4*/ 	.word	0x00006b30
        /*01f8*/ 	.word	0x00000000
        /*01fc*/ 	.word	0x00000000
        /*0200*/ 	.short	0x0101
        /*0202*/ 	.byte	0x17
	.zero		1


	//   ....[23]....
        /*0204*/ 	.word	0x00007440
        /*0208*/ 	.word	0x00000013
        /*020c*/ 	.word	0x00000028
        /*0210*/ 	.short	0x010a
        /*0212*/ 	.byte	0x3f
	.zero		1


	//   ....[24]....
        /*0214*/ 	.word	0x00007910
        /*0218*/ 	.word	0x00000000
        /*021c*/ 	.word	0x00000088
        /*0220*/ 	.short	0x0101
        /*0222*/ 	.byte	0x3f
	.zero		1


	//   ....[25]....
        /*0224*/ 	.word	0x00008060
        /*0228*/ 	.word	0x00000006
        /*022c*/ 	.word	0x00000000
        /*0230*/ 	.short	0x010a
        /*0232*/ 	.byte	0x3f
	.zero		1


	//   ....[26]....
        /*0234*/ 	.word	0x000080e0
        /*0238*/ 	.word	0x00000007
        /*023c*/ 	.word	0x00000000
        /*0240*/ 	.short	0x010a
        /*0242*/ 	.byte	0x3f
	.zero		1


	//   ....[27]....
        /*0244*/ 	.word	0x00008170
        /*0248*/ 	.word	0x0000000a
        /*024c*/ 	.word	0x00000000
        /*0250*/ 	.short	0x010a
        /*0252*/ 	.byte	0x3f
	.zero		1


	//   ....[28]....
        /*0254*/ 	.word	0x00008200
        /*0258*/ 	.word	0x0000000b
        /*025c*/ 	.word	0x00000000
        /*0260*/ 	.short	0x010a
        /*0262*/ 	.byte	0x3f
	.zero		1


	//   ....[29]....
        /*0264*/ 	.word	0x00008290
        /*0268*/ 	.word	0x00000003
        /*026c*/ 	.word	0x00000000
        /*0270*/ 	.short	0x010a
        /*0272*/ 	.byte	0x3f
	.zero		1


	//   ....[30]....
        /*0274*/ 	.word	0x00008300
        /*0278*/ 	.word	0x00000019
        /*027c*/ 	.word	0xfffffff8
        /*0280*/ 	.short	0x010a
        /*0282*/ 	.byte	0x3f
	.zero		1


	//   ....[31]....
        /*0284*/ 	.word	0x00008360
        /*0288*/ 	.word	0x0000005e
        /*028c*/ 	.word	0x00000000
        /*0290*/ 	.short	0x010a
        /*0292*/ 	.byte	0x3f
	.zero		1


	//   ....[32]....
        /*0294*/ 	.word	0x000083c0
        /*0298*/ 	.word	0x0000005b
        /*029c*/ 	.word	0x00000008
        /*02a0*/ 	.short	0x010a
        /*02a2*/ 	.byte	0x3f
	.zero		1


	//   ....[33]....
        /*02a4*/ 	.word	0x00008490
        /*02a8*/ 	.word	0x00000013
        /*02ac*/ 	.word	0x00000028
        /*02b0*/ 	.short	0x010a
        /*02b2*/ 	.byte	0x3f
	.zero		1


	//   ....[34]....
        /*02b4*/ 	.word	0x00008570
        /*02b8*/ 	.word	0x00000006
        /*02bc*/ 	.word	0x00000000
        /*02c0*/ 	.short	0x010a
        /*02c2*/ 	.byte	0x3f
	.zero		1


	//   ....[35]....
        /*02c4*/ 	.word	0x000085c0
        /*02c8*/ 	.word	0x00000007
        /*02cc*/ 	.word	0x00000000
        /*02d0*/ 	.short	0x010a
        /*02d2*/ 	.byte	0x3f
	.zero		1


	//   ....[36]....
        /*02d4*/ 	.word	0x00008610
        /*02d8*/ 	.word	0x0000000a
        /*02dc*/ 	.word	0x00000000
        /*02e0*/ 	.short	0x010a
        /*02e2*/ 	.byte	0x3f
	.zero		1


	//   ....[37]....
        /*02e4*/ 	.word	0x00008660
        /*02e8*/ 	.word	0x0000000b
        /*02ec*/ 	.word	0x00000000
        /*02f0*/ 	.short	0x010a
        /*02f2*/ 	.byte	0x3f
	.zero		1


	//----- nvinfo : EIATTR_NUM_MBARRIERS
	.align		4
.L_28:
        /*02f4*/ 	.byte	0x03, 0x38
        /*02f6*/ 	.short	0x0010


	//----- nvinfo : EIATTR_EXIT_INSTR_OFFSETS
	.align		4
        /*02f8*/ 	.byte	0x04, 0x1c
        /*02fa*/ 	.short	(.L_30 - .L_29)


	//   ....[0]....
.L_29:
        /*02fc*/ 	.word	0x000013b0


	//   ....[1]....
        /*0300*/ 	.word	0x00001410


	//   ....[2]....
        /*0304*/ 	.word	0x00007100


	//   ....[3]....
        /*0308*/ 	.word	0x00007130


	//   ....[4]....
        /*030c*/ 	.word	0x000082e0


	//----- nvinfo : EIATTR_MAX_THREADS
	.align		4
.L_30:
        /*0310*/ 	.byte	0x04, 0x05
        /*0312*/ 	.short	(.L_32 - .L_31)
.L_31:
        /*0314*/ 	.word	0x00000180
        /*0318*/ 	.word	0x00000001
        /*031c*/ 	.word	0x00000001


	//----- nvinfo : EIATTR_CRS_STACK_SIZE
	.align		4
.L_32:
        /*0320*/ 	.byte	0x04, 0x1e
        /*0322*/ 	.short	(.L_34 - .L_33)
.L_33:
        /*0324*/ 	.word	0x00000000


	//----- nvinfo : EIATTR_CBANK_PARAM_SIZE
	.align		4
.L_34:
        /*0328*/ 	.byte	0x03, 0x19
        /*032a*/ 	.short	0x0570


	//----- nvinfo : EIATTR_PARAM_CBANK
	.align		4
        /*032c*/ 	.byte	0x04, 0x0a
        /*032e*/ 	.short	(.L_36 - .L_35)
	.align		4
.L_35:
        /*0330*/ 	.word	index@(.nv.constant0._ZN7cutlass13device_kernelINS_4gemm6kernel13GemmUniversalIN4cute5tupleIJiiiiEEENS1_10collective13CollectiveMmaINS1_40MainloopSm90TmaGmmaWarpSpecializedSparseILi5ENS5_IJNS4_1CILi2EEENSA_ILi1EEESC_EEENS1_32KernelTmaWarpSpecializedPingpongEEENS5_IJNSA_ILi64EEENSA_ILi128EEESH_EEENS_6half_tENS5_IJNS4_6LayoutINS5_IJiNS5_IJSB_iEEEiEEENS5_IJlNS5_IJSC_SB_EEElEEEEENSK_INS5_IJNS5_IJNS5_IJNSA_ILi8EEESB_NSA_ILi4EEEEEEiEEENS5_IJNS5_IJNSA_ILi16EEESB_SR_EEEiEEEiEEENS5_IJNS5_IJNS5_IJSH_SU_NSA_ILi2048EEEEEENSA_ILi8192EEEEEENS5_IJNS5_IJSC_NSA_ILi1024EEENSA_ILi32EEEEEElEEElEEEEEEEESJ_NS5_IJlSC_lEEENS4_8TiledMMAINS4_8MMA_AtomIJNS4_4SM904GMMA6SPARSE27GMMA_64x128x32_F32F16F16_SSILNS1D_5MajorE0ELS1G_0ELNS1D_7ScaleInE1ELS1H_1ELNS1D_9SparseSelE0EEEEEENSK_INS5_IJSC_SC_SC_EEENS5_IJNSA_ILi0EEES1M_S1M_EEEEENS5_IJNS4_10UnderscoreES1P_S1P_EEEEENS4_13SM90_TMA_LOADENS4_14ComposedLayoutINS4_7SwizzleILi3ELi4ELi3EEENS4_25smem_sparse_ptr_flag_bitsILi2ELi16EEENSK_INS5_IJNS5_IJSC_SQ_EEENS5_IJSB_SG_EEEEEENS5_IJNS5_IJS1M_SH_EEESN_EEEEEEEvNS4_8identityENS4_23SM90_TMA_LOAD_MULTICASTENS1T_IS1V_NS4_18smem_ptr_flag_bitsILi16EEENSK_INS5_IJSQ_SG_EEENS5_IJSG_SC_EEEEEEEvS25_EENS_8epilogue10collective6detail29Sm90TmaWarpSpecializedAdapterINS2F_15DefaultEpilogueIfNS5_IJSC_llEEES2J_NS2E_6thread17LinearCombinationIfLi1EffLNS2K_9ScaleType4KindE0ELNS_15FloatRoundStyleE2EfEENS1_15EpilogueDefaultEEEEEvvEEEEvNT_6ParamsE)
        /*0334*/ 	.short	0x0210
        /*0336*/ 	.short	0x0570


	//----- nvinfo : EIATTR_SW_WAR
	.align		4
.L_36:
        /*0338*/ 	.byte	0x04, 0x36
        /*033a*/ 	.short	(.L_38 - .L_37)
.L_37:
        /*033c*/ 	.word	0x00000008
.L_38:


//--------------------- .nv.callgraph             --------------------------
	.section	.nv.callgraph,"",@"SHT_CUDA_CALLGRAPH"
	.align	4
	.sectionentsize	8
	.align		4
        /*0000*/ 	.word	0x00000000
	.align		4
        /*0004*/ 	.word	0xffffffff
	.align		4
        /*0008*/ 	.word	0x00000000
	.align		4
        /*000c*/ 	.word	0xfffffffe
	.align		4
        /*0010*/ 	.word	0x00000000
	.align		4
        /*0014*/ 	.word	0xfffffffd
	.align		4
        /*0018*/ 	.word	0x00000000
	.align		4
        /*001c*/ 	.word	0xfffffffc


//--------------------- .nv.constant4             --------------------------
	.section	.nv.constant4,"a",@progbits
	.align	8
	.align		8
.nv.constant4:
        /*0000*/ 	.dword	_ZN39_INTERNAL_def7c19c_4_k_cu_bdaea000_26164cuda3std3__45__cpo5beginE
	.align		8
        /*0008*/ 	.dword	_ZN39_INTERNAL_def7c19c_4_k_cu_bdaea000_26164cuda3std3__45__cpo3endE
	.align		8
        /*0010*/ 	.dword	_ZN39_INTERNAL_def7c19c_4_k_cu_bdaea000_26164cuda3std3__45__cpo6cbeginE
	.align		8
        /*0018*/ 	.dword	_ZN39_INTERNAL_def7c19c_4_k_cu_bdaea000_26164cuda3std3__45__cpo4cendE
	.align		8
        /*0020*/ 	.dword	_ZN39_INTERNAL_def7c19c_4_k_cu_bdaea000_26164cuda3std3__441_GLOBAL__N__def7c19c_4_k_cu_bdaea000_26166ignoreE
	.align		8
        /*0028*/ 	.dword	_ZN39_INTERNAL_def7c19c_4_k_cu_bdaea000_26164cuda3std3__419piecewise_constructE
	.align		8
        /*0030*/ 	.dword	_ZN39_INTERNAL_def7c19c_4_k_cu_bdaea000_26164cuda3std3__48in_placeE
	.align		8
        /*0038*/ 	.dword	_ZN39_INTERNAL_def7c19c_4_k_cu_bdaea000_26164cuda3std6ranges3__45__cpo4swapE
	.align		8
        /*0040*/ 	.dword	_ZN39_INTERNAL_def7c19c_4_k_cu_bdaea000_26164cuda3std6ranges3__45__cpo9iter_moveE
	.align		8
        /*0048*/ 	.dword	_ZN39_INTERNAL_def7c19c_4_k_cu_bdaea000_26164cute7productE
	.align		8
        /*0050*/ 	.dword	_ZN39_INTERNAL_def7c19c_4_k_cu_bdaea000_26164cute1_E


//--------------------- .text._ZN7cutlass13device_kernelINS_4gemm6kernel13GemmUniversalIN4cute5tupleIJiiiiEEENS1_10collective13CollectiveMmaINS1_40MainloopSm90TmaGmmaWarpSpecializedSparseILi5ENS5_IJNS4_1CILi2EEENSA_ILi1EEESC_EEENS1_32KernelTmaWarpSpecializedPingpongEEENS5_IJNSA_ILi64EEENSA_ILi128EEESH_EEENS_6half_tENS5_IJNS4_6LayoutINS5_IJiNS5_IJSB_iEEEiEEENS5_IJlNS5_IJSC_SB_EEElEEEEENSK_INS5_IJNS5_IJNS5_IJNSA_ILi8EEESB_NSA_ILi4EEEEEEiEEENS5_IJNS5_IJNSA_ILi16EEESB_SR_EEEiEEEiEEENS5_IJNS5_IJNS5_IJSH_SU_NSA_ILi2048EEEEEENSA_ILi8192EEEEEENS5_IJNS5_IJSC_NSA_ILi1024EEENSA_ILi32EEEEEElEEElEEEEEEEESJ_NS5_IJlSC_lEEENS4_8TiledMMAINS4_8MMA_AtomIJNS4_4SM904GMMA6SPARSE27GMMA_64x128x32_F32F16F16_SSILNS1D_5MajorE0ELS1G_0ELNS1D_7ScaleInE1ELS1H_1ELNS1D_9SparseSelE0EEEEEENSK_INS5_IJSC_SC_SC_EEENS5_IJNSA_ILi0EEES1M_S1M_EEEEENS5_IJNS4_10UnderscoreES1P_S1P_EEEEENS4_13SM90_TMA_LOADENS4_14ComposedLayoutINS4_7SwizzleILi3ELi4ELi3EEENS4_25smem_sparse_ptr_flag_bitsILi2ELi16EEENSK_INS5_IJNS5_IJSC_SQ_EEENS5_IJSB_SG_EEEEEENS5_IJNS5_IJS1M_SH_EEESN_EEEEEEEvNS4_8identityENS4_23SM90_TMA_LOAD_MULTICASTENS1T_IS1V_NS4_18smem_ptr_flag_bitsILi16EEENSK_INS5_IJSQ_SG_EEENS5_IJSG_SC_EEEEEEEvS25_EENS_8epilogue10collective6detail29Sm90TmaWarpSpecializedAdapterINS2F_15DefaultEpilogueIfNS5_IJSC_llEEES2J_NS2E_6thread17LinearCombinationIfLi1EffLNS2K_9ScaleType4KindE0ELNS_15FloatRoundStyleE2EfEENS1_15EpilogueDefaultEEEEEvvEEEEvNT_6ParamsE --------------------------
	.section	.text._ZN7cutlass13device_kernelINS_4gemm6kernel13GemmUniversalIN4cute5tupleIJiiiiEEENS1_10collective13CollectiveMmaINS1_40MainloopSm90TmaGmmaWarpSpecializedSparseILi5ENS5_IJNS4_1CILi2EEENSA_ILi1EEESC_EEENS1_32KernelTmaWarpSpecializedPingpongEEENS5_IJNSA_ILi64EEENSA_ILi128EEESH_EEENS_6half_tENS5_IJNS4_6LayoutINS5_IJiNS5_IJSB_iEEEiEEENS5_IJlNS5_IJSC_SB_EEElEEEEENSK_INS5_IJNS5_IJNS5_IJNSA_ILi8EEESB_NSA_ILi4EEEEEEiEEENS5_IJNS5_IJNSA_ILi16EEESB_SR_EEEiEEEiEEENS5_IJNS5_IJNS5_IJSH_SU_NSA_ILi2048EEEEEENSA_ILi8192EEEEEENS5_IJNS5_IJSC_NSA_ILi1024EEENSA_ILi32EEEEEElEEElEEEEEEEESJ_NS5_IJlSC_lEEENS4_8TiledMMAINS4_8MMA_AtomIJNS4_4SM904GMMA6SPARSE27GMMA_64x128x32_F32F16F16_SSILNS1D_5MajorE0ELS1G_0ELNS1D_7ScaleInE1ELS1H_1ELNS1D_9SparseSelE0EEEEEENSK_INS5_IJSC_SC_SC_EEENS5_IJNSA_ILi0EEES1M_S1M_EEEEENS5_IJNS4_10UnderscoreES1P_S1P_EEEEENS4_13SM90_TMA_LOADENS4_14ComposedLayoutINS4_7SwizzleILi3ELi4ELi3EEENS4_25smem_sparse_ptr_flag_bitsILi2ELi16EEENSK_INS5_IJNS5_IJSC_SQ_EEENS5_IJSB_SG_EEEEEENS5_IJNS5_IJS1M_SH_EEESN_EEEEEEEvNS4_8identityENS4_23SM90_TMA_LOAD_MULTICASTENS1T_IS1V_NS4_18smem_ptr_flag_bitsILi16EEENSK_INS5_IJSQ_SG_EEENS5_IJSG_SC_EEEEEEEvS25_EENS_8epilogue10collective6detail29Sm90TmaWarpSpecializedAdapterINS2F_15DefaultEpilogueIfNS5_IJSC_llEEES2J_NS2E_6thread17LinearCombinationIfLi1EffLNS2K_9ScaleType4KindE0ELNS_15FloatRoundStyleE2EfEENS1_15EpilogueDefaultEEEEEvvEEEEvNT_6ParamsE,"ax",@progbits
	.align	128
.text._ZN7cutlass13device_kernelINS_4gemm6kernel13GemmUniversalIN4cute5tupleIJiiiiEEENS1_10collective13CollectiveMmaINS1_40MainloopSm90TmaGmmaWarpSpecializedSparseILi5ENS5_IJNS4_1CILi2EEENSA_ILi1EEESC_EEENS1_32KernelTmaWarpSpecializedPingpongEEENS5_IJNSA_ILi64EEENSA_ILi128EEESH_EEENS_6half_tENS5_IJNS4_6LayoutINS5_IJiNS5_IJSB_iEEEiEEENS5_IJlNS5_IJSC_SB_EEElEEEEENSK_INS5_IJNS5_IJNS5_IJNSA_ILi8EEESB_NSA_ILi4EEEEEEiEEENS5_IJNS5_IJNSA_ILi16EEESB_SR_EEEiEEEiEEENS5_IJNS5_IJNS5_IJSH_SU_NSA_ILi2048EEEEEENSA_ILi8192EEEEEENS5_IJNS5_IJSC_NSA_ILi1024EEENSA_ILi32EEEEEElEEElEEEEEEEESJ_NS5_IJlSC_lEEENS4_8TiledMMAINS4_8MMA_AtomIJNS4_4SM904GMMA6SPARSE27GMMA_64x128x32_F32F16F16_SSILNS1D_5MajorE0ELS1G_0ELNS1D_7ScaleInE1ELS1H_1ELNS1D_9SparseSelE0EEEEEENSK_INS5_IJSC_SC_SC_EEENS5_IJNSA_ILi0EEES1M_S1M_EEEEENS5_IJNS4_10UnderscoreES1P_S1P_EEEEENS4_13SM90_TMA_LOADENS4_14ComposedLayoutINS4_7SwizzleILi3ELi4ELi3EEENS4_25smem_sparse_ptr_flag_bitsILi2ELi16EEENSK_INS5_IJNS5_IJSC_SQ_EEENS5_IJSB_SG_EEEEEENS5_IJNS5_IJS1M_SH_EEESN_EEEEEEEvNS4_8identityENS4_23SM90_TMA_LOAD_MULTICASTENS1T_IS1V_NS4_18smem_ptr_flag_bitsILi16EEENSK_INS5_IJSQ_SG_EEENS5_IJSG_SC_EEEEEEEvS25_EENS_8epilogue10collective6detail29Sm90TmaWarpSpecializedAdapterINS2F_15DefaultEpilogueIfNS5_IJSC_llEEES2J_NS2E_6thread17LinearCombinationIfLi1EffLNS2K_9ScaleType4KindE0ELNS_15FloatRoundStyleE2EfEENS1_15EpilogueDefaultEEEEEvvEEEEvNT_6ParamsE:
        .type           _ZN7cutlass13device_kernelINS_4gemm6kernel13GemmUniversalIN4cute5tupleIJiiiiEEENS1_10collective13CollectiveMmaINS1_40MainloopSm90TmaGmmaWarpSpecializedSparseILi5ENS5_IJNS4_1CILi2EEENSA_ILi1EEESC_EEENS1_32KernelTmaWarpSpecializedPingpongEEENS5_IJNSA_ILi64EEENSA_ILi128EEESH_EEENS_6half_tENS5_IJNS4_6LayoutINS5_IJiNS5_IJSB_iEEEiEEENS5_IJlNS5_IJSC_SB_EEElEEEEENSK_INS5_IJNS5_IJNS5_IJNSA_ILi8EEESB_NSA_ILi4EEEEEEiEEENS5_IJNS5_IJNSA_ILi16EEESB_SR_EEEiEEEiEEENS5_IJNS5_IJNS5_IJSH_SU_NSA_ILi2048EEEEEENSA_ILi8192EEEEEENS5_IJNS5_IJSC_NSA_ILi1024EEENSA_ILi32EEEEEElEEElEEEEEEEESJ_NS5_IJlSC_lEEENS4_8TiledMMAINS4_8MMA_AtomIJNS4_4SM904GMMA6SPARSE27GMMA_64x128x32_F32F16F16_SSILNS1D_5MajorE0ELS1G_0ELNS1D_7ScaleInE1ELS1H_1ELNS1D_9SparseSelE0EEEEEENSK_INS5_IJSC_SC_SC_EEENS5_IJNSA_ILi0EEES1M_S1M_EEEEENS5_IJNS4_10UnderscoreES1P_S1P_EEEEENS4_13SM90_TMA_LOADENS4_14ComposedLayoutINS4_7SwizzleILi3ELi4ELi3EEENS4_25smem_sparse_ptr_flag_bitsILi2ELi16EEENSK_INS5_IJNS5_IJSC_SQ_EEENS5_IJSB_SG_EEEEEENS5_IJNS5_IJS1M_SH_EEESN_EEEEEEEvNS4_8identityENS4_23SM90_TMA_LOAD_MULTICASTENS1T_IS1V_NS4_18smem_ptr_flag_bitsILi16EEENSK_INS5_IJSQ_SG_EEENS5_IJSG_SC_EEEEEEEvS25_EENS_8epilogue10collective6detail29Sm90TmaWarpSpecializedAdapterINS2F_15DefaultEpilogueIfNS5_IJSC_llEEES2J_NS2E_6thread17LinearCombinationIfLi1EffLNS2K_9ScaleType4KindE0ELNS_15FloatRoundStyleE2EfEENS1_15EpilogueDefaultEEEEEvvEEEEvNT_6ParamsE,@function
        .size           _ZN7cutlass13device_kernelINS_4gemm6kernel13GemmUniversalIN4cute5tupleIJiiiiEEENS1_10collective13CollectiveMmaINS1_40MainloopSm90TmaGmmaWarpSpecializedSparseILi5ENS5_IJNS4_1CILi2EEENSA_ILi1EEESC_EEENS1_32KernelTmaWarpSpecializedPingpongEEENS5_IJNSA_ILi64EEENSA_ILi128EEESH_EEENS_6half_tENS5_IJNS4_6LayoutINS5_IJiNS5_IJSB_iEEEiEEENS5_IJlNS5_IJSC_SB_EEElEEEEENSK_INS5_IJNS5_IJNS5_IJNSA_ILi8EEESB_NSA_ILi4EEEEEEiEEENS5_IJNS5_IJNSA_ILi16EEESB_SR_EEEiEEEiEEENS5_IJNS5_IJNS5_IJSH_SU_NSA_ILi2048EEEEEENSA_ILi8192EEEEEENS5_IJNS5_IJSC_NSA_ILi1024EEENSA_ILi32EEEEEElEEElEEEEEEEESJ_NS5_IJlSC_lEEENS4_8TiledMMAINS4_8MMA_AtomIJNS4_4SM904GMMA6SPARSE27GMMA_64x128x32_F32F16F16_SSILNS1D_5MajorE0ELS1G_0ELNS1D_7ScaleInE1ELS1H_1ELNS1D_9SparseSelE0EEEEEENSK_INS5_IJSC_SC_SC_EEENS5_IJNSA_ILi0EEES1M_S1M_EEEEENS5_IJNS4_10UnderscoreES1P_S1P_EEEEENS4_13SM90_TMA_LOADENS4_14ComposedLayoutINS4_7SwizzleILi3ELi4ELi3EEENS4_25smem_sparse_ptr_flag_bitsILi2ELi16EEENSK_INS5_IJNS5_IJSC_SQ_EEENS5_IJSB_SG_EEEEEENS5_IJNS5_IJS1M_SH_EEESN_EEEEEEEvNS4_8identityENS4_23SM90_TMA_LOAD_MULTICASTENS1T_IS1V_NS4_18smem_ptr_flag_bitsILi16EEENSK_INS5_IJSQ_SG_EEENS5_IJSG_SC_EEEEEEEvS25_EENS_8epilogue10collective6detail29Sm90TmaWarpSpecializedAdapterINS2F_15DefaultEpilogueIfNS5_IJSC_llEEES2J_NS2E_6thread17LinearCombinationIfLi1EffLNS2K_9ScaleType4KindE0ELNS_15FloatRoundStyleE2EfEENS1_15EpilogueDefaultEEEEEvvEEEEvNT_6ParamsE,(.L_x_198 - _ZN7cutlass13device_kernelINS_4gemm6kernel13GemmUniversalIN4cute5tupleIJiiiiEEENS1_10collective13CollectiveMmaINS1_40MainloopSm90TmaGmmaWarpSpecializedSparseILi5ENS5_IJNS4_1CILi2EEENSA_ILi1EEESC_EEENS1_32KernelTmaWarpSpecializedPingpongEEENS5_IJNSA_ILi64EEENSA_ILi128EEESH_EEENS_6half_tENS5_IJNS4_6LayoutINS5_IJiNS5_IJSB_iEEEiEEENS5_IJlNS5_IJSC_SB_EEElEEEEENSK_INS5_IJNS5_IJNS5_IJNSA_ILi8EEESB_NSA_ILi4EEEEEEiEEENS5_IJNS5_IJNSA_ILi16EEESB_SR_EEEiEEEiEEENS5_IJNS5_IJNS5_IJSH_SU_NSA_ILi2048EEEEEENSA_ILi8192EEEEEENS5_IJNS5_IJSC_NSA_ILi1024EEENSA_ILi32EEEEEElEEElEEEEEEEESJ_NS5_IJlSC_lEEENS4_8TiledMMAINS4_8MMA_AtomIJNS4_4SM904GMMA6SPARSE27GMMA_64x128x32_F32F16F16_SSILNS1D_5MajorE0ELS1G_0ELNS1D_7ScaleInE1ELS1H_1ELNS1D_9SparseSelE0EEEEEENSK_INS5_IJSC_SC_SC_EEENS5_IJNSA_ILi0EEES1M_S1M_EEEEENS5_IJNS4_10UnderscoreES1P_S1P_EEEEENS4_13SM90_TMA_LOADENS4_14ComposedLayoutINS4_7SwizzleILi3ELi4ELi3EEENS4_25smem_sparse_ptr_flag_bitsILi2ELi16EEENSK_INS5_IJNS5_IJSC_SQ_EEENS5_IJSB_SG_EEEEEENS5_IJNS5_IJS1M_SH_EEESN_EEEEEEEvNS4_8identityENS4_23SM90_TMA_LOAD_MULTICASTENS1T_IS1V_NS4_18smem_ptr_flag_bitsILi16EEENSK_INS5_IJSQ_SG_EEENS5_IJSG_SC_EEEEEEEvS25_EENS_8epilogue10collective6detail29Sm90TmaWarpSpecializedAdapterINS2F_15DefaultEpilogueIfNS5_IJSC_llEEES2J_NS2E_6thread17LinearCombinationIfLi1EffLNS2K_9ScaleType4KindE0ELNS_15FloatRoundStyleE2EfEENS1_15EpilogueDefaultEEEEEvvEEEEvNT_6ParamsE)
        .other          _ZN7cutlass13device_kernelINS_4gemm6kernel13GemmUniversalIN4cute5tupleIJiiiiEEENS1_10collective13CollectiveMmaINS1_40MainloopSm90TmaGmmaWarpSpecializedSparseILi5ENS5_IJNS4_1CILi2EEENSA_ILi1EEESC_EEENS1_32KernelTmaWarpSpecializedPingpongEEENS5_IJNSA_ILi64EEENSA_ILi128EEESH_EEENS_6half_tENS5_IJNS4_6LayoutINS5_IJiNS5_IJSB_iEEEiEEENS5_IJlNS5_IJSC_SB_EEElEEEEENSK_INS5_IJNS5_IJNS5_IJNSA_ILi8EEESB_NSA_ILi4EEEEEEiEEENS5_IJNS5_IJNSA_ILi16EEESB_SR_EEEiEEEiEEENS5_IJNS5_IJNS5_IJSH_SU_NSA_ILi2048EEEEEENSA_ILi8192EEEEEENS5_IJNS5_IJSC_NSA_ILi1024EEENSA_ILi32EEEEEElEEElEEEEEEEESJ_NS5_IJlSC_lEEENS4_8TiledMMAINS4_8MMA_AtomIJNS4_4SM904GMMA6SPARSE27GMMA_64x128x32_F32F16F16_SSILNS1D_5MajorE0ELS1G_0ELNS1D_7ScaleInE1ELS1H_1ELNS1D_9SparseSelE0EEEEEENSK_INS5_IJSC_SC_SC_EEENS5_IJNSA_ILi0EEES1M_S1M_EEEEENS5_IJNS4_10UnderscoreES1P_S1P_EEEEENS4_13SM90_TMA_LOADENS4_14ComposedLayoutINS4_7SwizzleILi3ELi4ELi3EEENS4_25smem_sparse_ptr_flag_bitsILi2ELi16EEENSK_INS5_IJNS5_IJSC_SQ_EEENS5_IJSB_SG_EEEEEENS5_IJNS5_IJS1M_SH_EEESN_EEEEEEEvNS4_8identityENS4_23SM90_TMA_LOAD_MULTICASTENS1T_IS1V_NS4_18smem_ptr_flag_bitsILi16EEENSK_INS5_IJSQ_SG_EEENS5_IJSG_SC_EEEEEEEvS25_EENS_8epilogue10collective6detail29Sm90TmaWarpSpecializedAdapterINS2F_15DefaultEpilogueIfNS5_IJSC_llEEES2J_NS2E_6thread17LinearCombinationIfLi1EffLNS2K_9ScaleType4KindE0ELNS_15FloatRoundStyleE2EfEENS1_15EpilogueDefaultEEEEEvvEEEEvNT_6ParamsE,@"STO_CUDA_ENTRY STV_DEFAULT"
_ZN7cutlass13device_kernelINS_4gemm6kernel13GemmUniversalIN4cute5tupleIJiiiiEEENS1_10collective13CollectiveMmaINS1_40MainloopSm90TmaGmmaWarpSpecializedSparseILi5ENS5_IJNS4_1CILi2EEENSA_ILi1EEESC_EEENS1_32KernelTmaWarpSpecializedPingpongEEENS5_IJNSA_ILi64EEENSA_ILi128EEESH_EEENS_6half_tENS5_IJNS4_6LayoutINS5_IJiNS5_IJSB_iEEEiEEENS5_IJlNS5_IJSC_SB_EEElEEEEENSK_INS5_IJNS5_IJNS5_IJNSA_ILi8EEESB_NSA_ILi4EEEEEEiEEENS5_IJNS5_IJNSA_ILi16EEESB_SR_EEEiEEEiEEENS5_IJNS5_IJNS5_IJSH_SU_NSA_ILi2048EEEEEENSA_ILi8192EEEEEENS5_IJNS5_IJSC_NSA_ILi1024EEENSA_ILi32EEEEEElEEElEEEEEEEESJ_NS5_IJlSC_lEEENS4_8TiledMMAINS4_8MMA_AtomIJNS4_4SM904GMMA6SPARSE27GMMA_64x128x32_F32F16F16_SSILNS1D_5MajorE0ELS1G_0ELNS1D_7ScaleInE1ELS1H_1ELNS1D_9SparseSelE0EEEEEENSK_INS5_IJSC_SC_SC_EEENS5_IJNSA_ILi0EEES1M_S1M_EEEEENS5_IJNS4_10UnderscoreES1P_S1P_EEEEENS4_13SM90_TMA_LOADENS4_14ComposedLayoutINS4_7SwizzleILi3ELi4ELi3EEENS4_25smem_sparse_ptr_flag_bitsILi2ELi16EEENSK_INS5_IJNS5_IJSC_SQ_EEENS5_IJSB_SG_EEEEEENS5_IJNS5_IJS1M_SH_EEESN_EEEEEEEvNS4_8identityENS4_23SM90_TMA_LOAD_MULTICASTENS1T_IS1V_NS4_18smem_ptr_flag_bitsILi16EEENSK_INS5_IJSQ_SG_EEENS5_IJSG_SC_EEEEEEEvS25_EENS_8epilogue10collective6detail29Sm90TmaWarpSpecializedAdapterINS2F_15DefaultEpilogueIfNS5_IJSC_llEEES2J_NS2E_6thread17LinearCombinationIfLi1EffLNS2K_9ScaleType4KindE0ELNS_15FloatRoundStyleE2EfEENS1_15EpilogueDefaultEEEEEvvEEEEvNT_6ParamsE:
[----:B------:R-:W-:Y:S01]  /*0000*/  LDC R1, c[0x0][0x28] ;  /* 0x00000a00ff017b82 */ /* 0x000fe20000000800 */
[----:B------:R-:W0:Y:S01]  /*0010*/  S2R R10, SR_TID.X ;  /* 0x00000000000a7919 */ /* 0x000e220000002100 */
[----:B------:R-:W-:Y:S01]  /*0020*/  ELECT P0, URZ, PT ;  /* 0x00000000003f782f */ /* 0x000fe20003800000 */
[----:B------:R-:W-:Y:S01]  /*0030*/  BSSY B0, `(.L_x_0) ;  /* 0x0000012000007945 */ /* 0x000fe20003800000 */
[--C-:B0-----:R-:W-:Y:S02]  /*0040*/  SHF.R.U32.HI R0, RZ, 0x5, R10.reuse ;  /* 0x00000005ff007819 */ /* 0x101fe4000001160a */
[----:B------:R-:W-:-:S03]  /*0050*/  SHF.R.U32.HI R4, RZ, 0x7, R10 ;  /* 0x00000007ff047819 */ /* 0x000fc6000001160a */
[----:B------:R-:W0:Y:S04]  /*0060*/  SHFL.IDX PT, R2, R0, RZ, 0x1f ;  /* 0x00001fff00027589 */ /* 0x000e2800000e0000 */
[----:B------:R1:W2:Y:S01]  /*0070*/  SHFL.IDX PT, R5, R4, RZ, 0x1f ;  /* 0x00001fff04057589 */ /* 0x0002a200000e0000 */
[----:B0-----:R-:W-:-:S13]  /*0080*/  ISETP.NE.OR P0, PT, R2, RZ, !P0 ;  /* 0x000000ff0200720c */ /* 0x001fda0004705670 */
[----:B-12---:R-:W-:Y:S05]  /*0090*/  @P0 BRA `(.L_x_1) ;  /* 0x00000000002c0947 */ /* 0x006fea0003800000 */
[----:B------:R-:W-:Y:S02]  /*00a0*/  ULDC.64 UR4, c[0x0][0x198] ;  /* 0x0000660000047ab9 */ /* 0x000fe40000000a00 */
[----:B------:R-:W-:Y:S02]  /*00b0*/  UIADD3 UR6, UP0, UR4, 0xf0, URZ ;  /* 0x000000f004067890 */ /* 0x000fe4000ff1e03f */
[----:B------:R-:W-:Y:S02]  /*00c0*/  UIADD3 UR8, UP1, UR4, 0x1f0, URZ ;  /* 0x000001f004087890 */ /* 0x000fe4000ff3e03f */
[----:B------:R-:W-:Y:S02]  /*00d0*/  UIADD3 UR4, UP2, UR4, 0x2f0, URZ ;  /* 0x000002f004047890 */ /* 0x000fe4000ff5e03f */
[----:B------:R-:W-:Y:S02]  /*00e0*/  UIADD3.X UR7, URZ, UR5, URZ, UP0, !UPT ;  /* 0x000000053f077290 */ /* 0x000fe400087fe43f */
[----:B------:R-:W-:-:S02]  /*00f0*/  UIADD3.X UR9, URZ, UR5, URZ, UP1, !UPT ;  /* 0x000000053f097290 */ /* 0x000fc40008ffe43f */
[----:B------:R-:W-:-:S05]  /*0100*/  UIADD3.X UR5, URZ, UR5, URZ, UP2, !UPT ;  /* 0x000000053f057290 */ /* 0x000fca00097fe43f */
[----:B------:R0:W-:Y:S02]  /*0110*/  UTMACCTL.PF [UR6] ;  /* 0x00000000060079b9 */ /* 0x0001e40008040000 */
[----:B------:R0:W-:Y:S02]  /*0120*/  UTMACCTL.PF [UR8] ;  /* 0x00000000080079b9 */ /* 0x0001e40008040000 */
[----:B------:R0:W-:Y:S02]  /*0130*/  UTMACCTL.PF [UR4] ;  /* 0x00000000040079b9 */ /* 0x0001e40008040000 */
[----:B0-----:R-:W-:Y:S01]  /*0140*/  NOP ;  /* 0x0000000000007918 */ /* 0x001fe20000000000 */
.L_x_1:
[----:B------:R-:W-:Y:S05]  /*0150*/  BSYNC B0 ;  /* 0x0000000000007941 */ /* 0x000fea0003800000 */
.L_x_0:
[----:B------:R-:W0:Y:S02]  /*0160*/  SHFL.IDX PT, R6, R0, RZ, 0x1f ;  /* 0x00001fff00067589 */ /* 0x000e2400000e0000 */
[----:B0-----:R-:W-:-:S13]  /*0170*/  ISETP.NE.AND P0, PT, R6, RZ, PT ;  /* 0x000000ff0600720c */ /* 0x001fda0003f05270 */
[----:B------:R-:W-:Y:S05]  /*0180*/  @P0 BRA `(.L_x_2) ;  /* 0x0000000000600947 */ /* 0x000fea0003800000 */
[----:B------:R-:W0:Y:S01]  /*0190*/  S2UR UR8, SR_CgaCtaId ;  /* 0x00000000000879c3 */ /* 0x000e220000008800 */
[----:B------:R-:W-:Y:S01]  /*01a0*/  UMOV UR4, 0x400 ;  /* 0x0000040000047882 */ /* 0x000fe20000000000 */
[----:B------:R-:W-:Y:S01]  /*01b0*/  UMOV UR5, 0x1 ;  /* 0x0000000100057882 */ /* 0x000fe20000000000 */
[----:B------:R-:W-:Y:S01]  /*01c0*/  UMOV UR6, 0x2 ;  /* 0x0000000200067882 */ /* 0x000fe20000000000 */
[----:B------:R-:W-:Y:S01]  /*01d0*/  ELECT P0, URZ, PT ;  /* 0x00000000003f782f */ /* 0x000fe20003800000 */
[----:B------:R-:W-:-:S04]  /*01e0*/  UIADD3 UR6, -UR6, 0x100000, URZ ;  /* 0x0010000006067890 */ /* 0x000fc8000fffe13f */
[----:B------:R-:W-:Y:S02]  /*01f0*/  USHF.L.U32 UR7, UR6, 0xb, URZ ;  /* 0x0000000b06077899 */ /* 0x000fe4000800063f */
[----:B------:R-:W-:Y:S02]  /*0200*/  USHF.L.U32 UR6, UR6, 0x1, URZ ;  /* 0x0000000106067899 */ /* 0x000fe4000800063f */
[----:B0-----:R-:W-:Y:S02]  /*0210*/  ULEA UR8, UR8, UR4, 0x18 ;  /* 0x0000000408087291 */ /* 0x001fe4000f8ec03f */
[----:B------:R-:W-:-:S04]  /*0220*/  UIADD3 UR4, -UR5, 0x100000, URZ ;  /* 0x0010000005047890 */ /* 0x000fc8000fffe13f */
[----:B------:R-:W-:Y:S02]  /*0230*/  USHF.L.U32 UR5, UR4, 0xb, URZ ;  /* 0x0000000b04057899 */ /* 0x000fe4000800063f */
[----:B------:R-:W-:Y:S01]  /*0240*/  USHF.L.U32 UR4, UR4, 0x1, URZ ;  /* 0x0000000104047899 */ /* 0x000fe2000800063f */
[----:B------:R-:W0:Y:S11]  /*0250*/  FENCE.VIEW.ASYNC.S ;  /* 0x00000000000073c6 */ /* 0x000e360000000000 */
[----:B0-----:R0:W1:Y:S01]  /*0260*/  SYNCS.EXCH.64 URZ, [UR8], UR4 ;  /* 0x00000004083f75b2 */ /* 0x0010620008000100 */
[----:B------:R0:W2:Y:S01]  /*0270*/  SYNCS.EXCH.64 URZ, [UR8+0x28], UR6 ;  /* 0x00002806083f75b2 */ /* 0x0000a20008000100 */
[----:B------:R0:W3:Y:S01]  /*0280*/  SYNCS.EXCH.64 URZ, [UR8+0x8], UR4 ;  /* 0x00000804083f75b2 */ /* 0x0000e20008000100 */
[----:B------:R0:W4:Y:S01]  /*0290*/  SYNCS.EXCH.64 URZ, [UR8+0x30], UR6 ;  /* 0x00003006083f75b2 */ /* 0x0001220008000100 */
[----:B------:R0:W0:Y:S01]  /*02a0*/  SYNCS.EXCH.64 URZ, [UR8+0x10], UR4 ;  /* 0x00001004083f75b2 */ /* 0x0000220008000100 */
[----:B------:R0:W0:Y:S01]  /*02b0*/  SYNCS.EXCH.64 URZ, [UR8+0x38], UR6 ;  /* 0x00003806083f75b2 */ /* 0x0000220008000100 */
[----:B------:R0:W0:Y:S01]  /*02c0*/  SYNCS.EXCH.64 URZ, [UR8+0x18], UR4 ;  /* 0x00001804083f75b2 */ /* 0x0000220008000100 */
[----:B------:R0:W0:Y:S01]  /*02d0*/  SYNCS.EXCH.64 URZ, [UR8+0x40], UR6 ;  /* 0x00004006083f75b2 */ /* 0x0000220008000100 */
[----:B------:R0:W0:Y:S01]  /*02e0*/  SYNCS.EXCH.64 URZ, [UR8+0x20], UR4 ;  /* 0x00002004083f75b2 */ /* 0x0000220008000100 */
[----:B------:R0:W0:Y:S01]  /*02f0*/  SYNCS.EXCH.64 URZ, [UR8+0x48], UR6 ;  /* 0x00004806083f75b2 */ /* 0x0000220008000100 */
[----:B------:R-:W-:Y:S01]  /*0300*/  NOP ;  /* 0x0000000000007918 */ /* 0x000fe20000000000 */
.L_x_2:
[----:B------:R-:W-:Y:S01]  /*0310*/  SHF.R.S32.HI R3, RZ, 0x1f, R10 ;  /* 0x0000001fff037819 */ /* 0x000fe2000001140a */
[----:B------:R-:W5:Y:S01]  /*0320*/  SHFL.IDX PT, R7, R0, RZ, 0x1f ;  /* 0x00001fff00077589 */ /* 0x000f6200000e0000 */
[----:B------:R-:W1:Y:S01]  /*0330*/  S2UR UR12, SR_CTAID.X ;  /* 0x00000000000c79c3 */ /* 0x000e620000002500 */
[----:B------:R-:W-:Y:S02]  /*0340*/  ELECT P0, URZ, PT ;  /* 0x00000000003f782f */ /* 0x000fe40003800000 */
[----:B------:R-:W-:Y:S01]  /*0350*/  LEA.HI R3, R3, R10, RZ, 0x7 ;  /* 0x0000000a03037211 */ /* 0x000fe200078f38ff */
[----:B------:R1:W2:Y:S01]  /*0360*/  SHFL.IDX PT, R9, R0, RZ, 0x1f ;  /* 0x00001fff00097589 */ /* 0x0002a200000e0000 */
[----:B------:R-:W-:Y:S01]  /*0370*/  ELECT P1, URZ, PT ;  /* 0x00000000003f782f */ /* 0x000fe20003820000 */
[----:B------:R-:W-:Y:S01]  /*0380*/  NOP ;  /* 0x0000000000007918 */ /* 0x000fe20000000000 */
[----:B------:R-:W-:Y:S01]  /*0390*/  LOP3.LUT R3, R3, 0xffffff80, RZ, 0xc0, !PT ;  /* 0xffffff8003037812 */ /* 0x000fe200078ec0ff */
[----:B------:R-:W3:Y:S01]  /*03a0*/  S2R R16, SR_CTAID.Y ;  /* 0x0000000000107919 */ /* 0x000ee20000002600 */
[----:B0-----:R-:W-:Y:S01]  /*03b0*/  ULDC UR4, c[0x0][0x150] ;  /* 0x0000540000047ab9 */ /* 0x001fe20000000800 */
[----:B------:R-:W0:Y:S01]  /*03c0*/  LDC R13, c[0x0][0x144] ;  /* 0x00005100ff0d7b82 */ /* 0x000e220000000800 */
[----:B------:R-:W-:Y:S01]  /*03d0*/  UMOV UR11, 0x80 ;  /* 0x00000080000b7882 */ /* 0x000fe20000000000 */
[----:B------:R-:W-:Y:S01]  /*03e0*/  IMAD.IADD R11, R10, 0x1, -R3 ;  /* 0x000000010a0b7824 */ /* 0x000fe200078e0a03 */
[----:B------:R-:W4:Y:S01]  /*03f0*/  SHFL.IDX PT, R4, R4, RZ, 0x1f ;  /* 0x00001fff04047589 */ /* 0x000f2200000e0000 */
[----:B------:R-:W-:Y:S01]  /*0400*/  NOP ;  /* 0x0000000000007918 */ /* 0x000fe20000000000 */
[----:B------:R-:W-:-:S02]  /*0410*/  VIADD R39, R5, 0xffffffff ;  /* 0xffffffff05277836 */ /* 0x000fc40000000000 */
[----:B------:R-:W-:Y:S01]  /*0420*/  SHF.R.S32.HI R24, RZ, 0x1f, R11 ;  /* 0x0000001fff187819 */ /* 0x000fe2000001140b */
[----:B------:R-:W0:Y:S02]  /*0430*/  LDC R25, c[0x0][0x148] ;  /* 0x00005200ff197b82 */ /* 0x000e240000000800 */
[----:B------:R-:W-:Y:S02]  /*0440*/  ISETP.GE.U32.AND P4, PT, R39, 0x2, PT ;  /* 0x000000022700780c */ /* 0x000fe40003f86070 */
[----:B------:R-:W-:Y:S02]  /*0450*/  LEA.HI R3, R24, R11, RZ, 0x3 ;  /* 0x0000000b18037211 */ /* 0x000fe400078f18ff */
[----:B-----5:R-:W-:Y:S02]  /*0460*/  ISETP.NE.OR P0, PT, R7, RZ, !P0 ;  /* 0x000000ff0700720c */ /* 0x020fe40004705670 */
[--C-:B------:R-:W-:Y:S02]  /*0470*/  SHF.R.S32.HI R7, RZ, 0x3, R3.reuse ;  /* 0x00000003ff077819 */ /* 0x100fe40000011403 */
[----:B------:R-:W-:-:S02]  /*0480*/  SHF.R.S32.HI R8, RZ, 0x1f, R3 ;  /* 0x0000001fff087819 */ /* 0x000fc40000011403 */
[----:B------:R-:W-:Y:S02]  /*0490*/  SHF.R.S32.HI R3, RZ, 0x1f, R6 ;  /* 0x0000001fff037819 */ /* 0x000fe40000011406 */
[----:B------:R-:W-:Y:S02]  /*04a0*/  LEA.HI R8, R8, R7, RZ, 0x2 ;  /* 0x0000000708087211 */ /* 0x000fe400078f10ff */
[----:B------:R-:W-:Y:S02]  /*04b0*/  LEA.HI R3, R3, R6, RZ, 0x2 ;  /* 0x0000000603037211 */ /* 0x000fe400078f10ff */
[----:B------:R-:W-:Y:S01]  /*04c0*/  LOP3.LUT R8, R8, 0xfffffffc, RZ, 0xc0, !PT ;  /* 0xfffffffc08087812 */ /* 0x000fe200078ec0ff */
[----:B------:R-:W-:Y:S01]  /*04d0*/  VOTEU.ALL UP0, P0 ;  /* 0x00000000003f7886 */ /* 0x000fe20000000000 */
[----:B------:R-:W-:Y:S02]  /*04e0*/  LOP3.LUT R3, R3, 0x3ffffffc, RZ, 0xc0, !PT ;  /* 0x3ffffffc03037812 */ /* 0x000fe400078ec0ff */
[----:B-1----:R-:W-:Y:S01]  /*04f0*/  I2FP.F32.U32 R0, UR12 ;  /* 0x0000000c00007c45 */ /* 0x002fe20008201000 */
[----:B------:R-:W-:Y:S01]  /*0500*/  IMAD.IADD R8, R7, 0x1, -R8 ;  /* 0x0000000107087824 */ /* 0x000fe200078e0a08 */
[----:B--2---:R-:W-:Y:S01]  /*0510*/  ISETP.NE.OR P1, PT, R9, RZ, !P1 ;  /* 0x000000ff0900720c */ /* 0x004fe20004f25670 */
[----:B------:R-:W-:Y:S01]  /*0520*/  IMAD.IADD R3, R6, 0x1, -R3 ;  /* 0x0000000106037824 */ /* 0x000fe200078e0a03 */
[----:B------:R-:W1:Y:S01]  /*0530*/  @!UP0 S2UR UR7, SR_CgaCtaId ;  /* 0x00000000000789c3 */ /* 0x000e620000008800 */
[----:B------:R-:W-:Y:S01]  /*0540*/  FMUL R12, R0, UR4 ;  /* 0x00000004000c7c20 */ /* 0x000fe20008400000 */
[----:B------:R-:W-:Y:S01]  /*0550*/  ULDC UR4, c[0x0][0x154] ;  /* 0x0000550000047ab9 */ /* 0x000fe20000000800 */
[----:B------:R-:W-:Y:S01]  /*0560*/  IMAD R8, R3, 0x4, R8 ;  /* 0x0000000403087824 */ /* 0x000fe200078e0208 */
[----:B------:R-:W-:Y:S01]  /*0570*/  SHF.R.S32.HI R3, RZ, 0x1f, R2 ;  /* 0x0000001fff037819 */ /* 0x000fe20000011402 */
[----:B------:R-:W-:Y:S01]  /*0580*/  @!UP0 UMOV UR6, 0x400 ;  /* 0x0000040000068882 */ /* 0x000fe20000000000 */
[----:B----4-:R-:W-:Y:S01]  /*0590*/  R2UR UR16, R4 ;  /* 0x00000000041072ca */ /* 0x010fe200000e0000 */
[----:B------:R-:W2:Y:S01]  /*05a0*/  F2I.U32.TRUNC.NTZ R12, R12 ;  /* 0x0000000c000c7305 */ /* 0x000ea2000020f000 */
[----:B------:R-:W-:Y:S01]  /*05b0*/  LEA.HI R3, R3, R2, RZ, 0x2 ;  /* 0x0000000203037211 */ /* 0x000fe200078f10ff */
[C---:B------:R-:W-:Y:S01]  /*05c0*/  IMAD.SHL.U32 R7, R8.reuse, 0x4, RZ ;  /* 0x0000000408077824 */ /* 0x040fe200078e00ff */
[----:B------:R-:W-:Y:S01]  /*05d0*/  LEA.HI R0, R8, R8, RZ, 0x1 ;  /* 0x0000000808007211 */ /* 0x000fe200078f08ff */
[----:B------:R-:W-:Y:S01]  /*05e0*/  VOTEU.ALL UP1, P1 ;  /* 0x00000000003f7886 */ /* 0x000fe20000820000 */
[----:B------:R-:W-:Y:S01]  /*05f0*/  LOP3.LUT R3, R3, 0xfffffffc, RZ, 0xc0, !PT ;  /* 0xfffffffc03037812 */ /* 0x000fe200078ec0ff */
[----:B------:R-:W-:Y:S01]  /*0600*/  VOTEU.ALL UP2, P1 ;  /* 0x00000000003f7886 */ /* 0x000fe20000840000 */
[----:B------:R-:W-:Y:S01]  /*0610*/  LOP3.LUT R9, R0, 0xfffffffe, RZ, 0xc0, !PT ;  /* 0xfffffffe00097812 */ /* 0x000fe200078ec0ff */
[----:B------:R-:W-:Y:S01]  /*0620*/  VOTEU.ALL UP3, P1 ;  /* 0x00000000003f7886 */ /* 0x000fe20000860000 */
[----:B------:R-:W4:Y:S01]  /*0630*/  @!UP1 S2UR UR10, SR_CgaCtaId ;  /* 0x00000000000a99c3 */ /* 0x000f220000008800 */
[----:B------:R-:W-:Y:S01]  /*0640*/  IMAD.IADD R22, R2, 0x1, -R3 ;  /* 0x0000000102167824 */ /* 0x000fe200078e0a03 */
[----:B---3--:R-:W-:Y:S01]  /*0650*/  I2FP.F32.U32 R0, R16 ;  /* 0x0000001000007245 */ /* 0x008fe20000201000 */
[C---:B------:R-:W-:Y:S01]  /*0660*/  IMAD.IADD R9, R8.reuse, 0x1, -R9 ;  /* 0x0000000108097824 */ /* 0x040fe200078e0a09 */
[----:B------:R-:W-:Y:S01]  /*0670*/  @!UP1 UMOV UR9, 0x400 ;  /* 0x0000040000099882 */ /* 0x000fe20000000000 */
[----:B------:R-:W-:Y:S01]  /*0680*/  LOP3.LUT R7, R8, 0xc, R7, 0x78, !PT ;  /* 0x0000000c08077812 */ /* 0x000fe200078e7807 */
[----:B--2---:R-:W-:-:S02]  /*0690*/  IMAD.MOV R26, RZ, RZ, -R12 ;  /* 0x000000ffff1a7224 */ /* 0x004fc400078e0a0c */
[----:B------:R-:W-:Y:S01]  /*06a0*/  FMUL R0, R0, UR4 ;  /* 0x0000000400007c20 */ /* 0x000fe20008400000 */
[----:B------:R-:W2:Y:S01]  /*06b0*/  LDC R2, c[0x0][0x140] ;  /* 0x00005000ff027b82 */ /* 0x000ea20000000800 */
[----:B------:R-:W-:Y:S01]  /*06c0*/  UMOV UR4, 0x20 ;  /* 0x0000002000047882 */ /* 0x000fe20000000000 */
[----:B0-----:R-:W-:Y:S01]  /*06d0*/  IMAD R26, R13, R26, UR12 ;  /* 0x0000000c0d1a7e24 */ /* 0x001fe2000f8e021a */
[----:B------:R-:W-:-:S04]  /*06e0*/  @!UP0 UIADD3 UR4, -UR4, 0x100000, URZ ;  /* 0x0010000004048890 */ /* 0x000fc8000fffe13f */
[----:B------:R-:W-:Y:S02]  /*06f0*/  @!UP0 USHF.L.U32 UR5, UR4, 0xb, URZ ;  /* 0x0000000b04058899 */ /* 0x000fe4000800063f */
[----:B------:R-:W-:Y:S01]  /*0700*/  @!UP0 USHF.L.U32 UR4, UR4, 0x1, URZ ;  /* 0x0000000104048899 */ /* 0x000fe2000800063f */
[----:B------:R-:W-:Y:S01]  /*0710*/  ISETP.NE.AND P2, PT, R22, 0x3, PT ;  /* 0x000000031600780c */ /* 0x000fe20003f45270 */
[----:B------:R-:W0:Y:S01]  /*0720*/  F2I.U32.TRUNC.NTZ R0, R0 ;  /* 0x0000000000007305 */ /* 0x000e22000020f000 */
[----:B-1----:R-:W-:Y:S01]  /*0730*/  @!UP0 ULEA UR8, UR7, UR6, 0x18 ;  /* 0x0000000607088291 */ /* 0x002fe2000f8ec03f */
[----:B------:R-:W-:Y:S01]  /*0740*/  ISETP.NE.AND P3, PT, R9, R26, PT ;  /* 0x0000001a0900720c */ /* 0x000fe20003f65270 */
[----:B------:R-:W-:-:S04]  /*0750*/  @!UP1 UIADD3 UR6, -UR11, 0x100000, URZ ;  /* 0x001000000b069890 */ /* 0x000fc8000fffe13f */
[----:B------:R-:W-:Y:S02]  /*0760*/  @!UP1 USHF.L.U32 UR7, UR6, 0xb, URZ ;  /* 0x0000000b06079899 */ /* 0x000fe4000800063f */
[----:B------:R-:W-:Y:S01]  /*0770*/  @!UP1 USHF.L.U32 UR6, UR6, 0x1, URZ ;  /* 0x0000000106069899 */ /* 0x000fe2000800063f */
[----:B------:R-:W-:Y:S01]  /*0780*/  IMAD.MOV.U32 R13, RZ, RZ, 0x1 ;  /* 0x00000001ff0d7424 */ /* 0x000fe200078e00ff */
[----:B------:R-:W-:Y:S01]  /*0790*/  VOTEU.ALL UP4, P1 ;  /* 0x00000000003f7886 */ /* 0x000fe20000880000 */
[----:B------:R-:W-:Y:S01]  /*07a0*/  VOTEU.ALL UP5, P1 ;  /* 0x00000000003f7886 */ /* 0x000fe200008a0000 */
[----:B------:R-:W-:Y:S01]  /*07b0*/  VOTEU.ALL UP0, P0 ;  /* 0x00000000003f7886 */ /* 0x000fe20000000000 */
[----:B----4-:R-:W-:Y:S01]  /*07c0*/  @!UP1 ULEA UR9, UR10, UR9, 0x18 ;  /* 0x000000090a099291 */ /* 0x010fe2000f8ec03f */
[----:B------:R-:W-:Y:S01]  /*07d0*/  VOTEU.ALL UP1, P0 ;  /* 0x00000000003f7886 */ /* 0x000fe20000020000 */
[----:B------:R-:W-:Y:S01]  /*07e0*/  ISETP.EQ.OR P0, PT, R22, RZ, !P2 ;  /* 0x000000ff1600720c */ /* 0x000fe20005702670 */
[----:B0-----:R-:W-:Y:S01]  /*07f0*/  IMAD.MOV R29, RZ, RZ, -R0 ;  /* 0x000000ffff1d7224 */ /* 0x001fe200078e0a00 */
[----:B------:R-:W-:Y:S01]  /*0800*/  @P3 LEA.HI R0, R7, R7, RZ, 0x1 ;  /* 0x0000000707003211 */ /* 0x000fe200078f08ff */
[----:B------:R-:W0:Y:S02]  /*0810*/  FENCE.VIEW.ASYNC.S ;  /* 0x00000000000073c6 */ /* 0x000e240000000000 */
[----:B0-----:R0:W1:Y:S01]  /*0820*/  @!UP0 SYNCS.EXCH.64 URZ, [UR8+0x80], UR4 ;  /* 0x00008004083f85b2 */ /* 0x0010620008000100 */
[----:B------:R-:W-:Y:S01]  /*0830*/  ISETP.EQ.AND P0, PT, R5, RZ, P0 ;  /* 0x000000ff0500720c */ /* 0x000fe20000702270 */
[----:B------:R-:W-:Y:S01]  /*0840*/  IMAD R3, R25, R29, R16 ;  /* 0x0000001d19037224 */ /* 0x000fe200078e0210 */
[----:B--2---:R-:W-:-:S02]  /*0850*/  ISETP.EQ.U32.AND P1, PT, R2, 0x1, PT ;  /* 0x000000010200780c */ /* 0x004fc40003f22070 */
[----:B------:R-:W-:Y:S02]  /*0860*/  @P3 SHF.R.S32.HI R0, RZ, 0x1, R0 ;  /* 0x00000001ff003819 */ /* 0x000fe40000011400 */
[----:B------:R-:W-:Y:S02]  /*0870*/  SEL R6, RZ, 0x1, !P0 ;  /* 0x00000001ff067807 */ /* 0x000fe40004000000 */
[----:B------:R-:W-:Y:S02]  /*0880*/  @P3 ISETP.NE.AND P5, PT, R0, R3, PT ;  /* 0x000000030000320c */ /* 0x000fe40003fa5270 */
[----:B------:R-:W-:Y:S02]  /*0890*/  ISETP.NE.AND P2, PT, R5, RZ, PT ;  /* 0x000000ff0500720c */ /* 0x000fe40003f45270 */
[----:B------:R-:W-:Y:S02]  /*08a0*/  SEL R6, R6, 0x2, P4 ;  /* 0x0000000206067807 */ /* 0x000fe40002000000 */
[----:B------:R-:W-:Y:S01]  /*08b0*/  @P3 SEL R13, RZ, 0x1, P5 ;  /* 0x00000001ff0d3807 */ /* 0x000fe20002800000 */
[----:B------:R0:W2:Y:S01]  /*08c0*/  @!UP1 SYNCS.EXCH.64 URZ, [UR8+0x88], UR4 ;  /* 0x00008804083f95b2 */ /* 0x0000a20008000100 */
[----:B------:R-:W-:Y:S01]  /*08d0*/  NOP ;  /* 0x0000000000007918 */ /* 0x000fe20000000000 */
[----:B------:R0:W3:Y:S01]  /*08e0*/  @!UP2 SYNCS.EXCH.64 URZ, [UR9+0x60], UR6 ;  /* 0x00006006093fa5b2 */ /* 0x0000e20008000100 */
[----:B------:R0:W4:Y:S01]  /*08f0*/  @!UP3 SYNCS.EXCH.64 URZ, [UR9+0x68], UR6 ;  /* 0x00006806093fb5b2 */ /* 0x0001220008000100 */
[----:B------:R0:W0:Y:S01]  /*0900*/  @!UP4 SYNCS.EXCH.64 URZ, [UR9+0x70], UR6 ;  /* 0x00007006093fc5b2 */ /* 0x0000220008000100 */
[----:B------:R0:W0:Y:S01]  /*0910*/  @!UP5 SYNCS.EXCH.64 URZ, [UR9+0x78], UR6 ;  /* 0x00007806093fd5b2 */ /* 0x0000220008000100 */
[----:B------:R-:W-:Y:S01]  /*0920*/  NOP ;  /* 0x0000000000007918 */ /* 0x000fe20000000000 */
[----:B-1----:R-:W-:Y:S05]  /*0930*/  @!P1 BRA `(.L_x_3) ;  /* 0x0000000000089947 */ /* 0x002fea0003800000 */
[----:B0-234-:R-:W-:Y:S01]  /*0940*/  UCGABAR_ARV ;  /* 0x00000000000079c7 */ /* 0x01dfe20008000000 */
[----:B------:R-:W-:Y:S05]  /*0950*/  BRA `(.L_x_4) ;  /* 0x0000000000047947 */ /* 0x000fea0003800000 */
.L_x_3:
[----:B0-234-:R-:W-:Y:S01]  /*0960*/  NOP ;  /* 0x0000000000007918 */ /* 0x01dfe20000000000 */
.L_x_4:
[----:B------:R-:W-:Y:S01]  /*0970*/  ULDC.64 UR4, c[0x0][0x698] ;  /* 0x0001a60000047ab9 */ /* 0x000fe20000000a00 */
[----:B------:R-:W-:Y:S01]  /*0980*/  ULDC.64 UR20, c[0x0][0x208] ;  /* 0x0000820000147ab9 */ /* 0x000fe20000000a00 */
[----:B------:R-:W-:-:S04]  /*0990*/  ISETP.NE.U32.AND P0, PT, RZ, UR4, PT ;  /* 0x00000004ff007c0c */ /* 0x000fc8000bf05070 */
[----:B------:R-:W-:-:S13]  /*09a0*/  ISETP.NE.AND.EX P0, PT, RZ, UR5, PT, P0 ;  /* 0x00000005ff007c0c */ /* 0x000fda000bf05300 */
[----:B------:R-:W-:Y:S05]  /*09b0*/  @!P0 BRA `(.L_x_5) ;  /* 0x00000000001c8947 */ /* 0x000fea0003800000 */
[----:B------:R-:W0:Y:S02]  /*09c0*/  LDC.64 R2, c[0x0][0x698] ;  /* 0x0001a600ff027b82 */ /* 0x000e240000000a00 */
[----:B0-----:R-:W2:Y:S02]  /*09d0*/  LDG.E.64 R2, desc[UR20][R2.64] ;  /* 0x0000001402027981 */ /* 0x001ea4000c1e1b00 */
[----:B--2---:R-:W-:-:S04]  /*09e0*/  ISETP.NE.U32.AND P0, PT, R2, RZ, PT ;  /* 0x000000ff0200720c */ /* 0x004fc80003f05070 */
[----:B------:R-:W-:-:S13]  /*09f0*/  ISETP.NE.AND.EX P0, PT, R3, RZ, PT, P0 ;  /* 0x000000ff0300720c */ /* 0x000fda0003f05300 */
[----:B------:R-:W-:Y:S05]  /*0a00*/  @!P0 BRA `(.L_x_5) ;  /* 0x0000000000088947 */ /* 0x000fea0003800000 */
[----:B------:R0:W5:Y:S01]  /*0a10*/  LD.E R14, desc[UR20][R2.64] ;  /* 0x00000014020e7980 */ /* 0x000162000c101900 */
[----:B------:R-:W-:Y:S05]  /*0a20*/  BRA `(.L_x_6) ;  /* 0x0000000000207947 */ /* 0x000fea0003800000 */
.L_x_5:
[----:B------:R-:W-:Y:S02]  /*0a30*/  ULDC.64 UR4, c[0x0][0x688] ;  /* 0x0001a20000047ab9 */ /* 0x000fe40000000a00 */
[----:B------:R-:W-:-:S04]  /*0a40*/  ISETP.NE.U32.AND P0, PT, RZ, UR4, PT ;  /* 0x00000004ff007c0c */ /* 0x000fc8000bf05070 */
[----:B------:R-:W-:-:S13]  /*0a50*/  ISETP.NE.AND.EX P0, PT, RZ, UR5, PT, P0 ;  /* 0x00000005ff007c0c */ /* 0x000fda000bf05300 */
[----:B------:R-:W-:Y:S05]  /*0a60*/  @!P0 BRA `(.L_x_7) ;  /* 0x00000000000c8947 */ /* 0x000fea0003800000 */
[----:B------:R-:W0:Y:S02]  /*0a70*/  LDC.64 R14, c[0x0][0x688] ;  /* 0x0001a200ff0e7b82 */ /* 0x000e240000000a00 */
[----:B0-----:R1:W5:Y:S01]  /*0a80*/  LDG.E R14, desc[UR20][R14.64] ;  /* 0x000000140e0e7981 */ /* 0x001362000c1e1900 */
[----:B------:R-:W-:Y:S05]  /*0a90*/  BRA `(.L_x_6) ;  /* 0x0000000000047947 */ /* 0x000fea0003800000 */
.L_x_7:
[----:B------:R-:W2:Y:S02]  /*0aa0*/  LDC R14, c[0x0][0x680] ;  /* 0x0001a000ff0e7b82 */ /* 0x000ea40000000800 */
.L_x_6:
[----:B------:R-:W-:Y:S02]  /*0ab0*/  ULDC.64 UR4, c[0x0][0x6a0] ;  /* 0x0001a80000047ab9 */ /* 0x000fe40000000a00 */
[----:B------:R-:W-:-:S04]  /*0ac0*/  ISETP.NE.U32.AND P0, PT, RZ, UR4, PT ;  /* 0x00000004ff007c0c */ /* 0x000fc8000bf05070 */
[----:B------:R-:W-:-:S13]  /*0ad0*/  ISETP.NE.AND.EX P0, PT, RZ, UR5, PT, P0 ;  /* 0x00000005ff007c0c */ /* 0x000fda000bf05300 */
[----:B------:R-:W-:Y:S05]  /*0ae0*/  @!P0 BRA `(.L_x_8) ;  /* 0x00000000001c8947 */ /* 0x000fea0003800000 */
[----:B0-----:R-:W0:Y:S02]  /*0af0*/  LDC.64 R2, c[0x0][0x6a0] ;  /* 0x0001a800ff027b82 */ /* 0x001e240000000a00 */
[----:B0-----:R-:W3:Y:S02]  /*0b00*/  LDG.E.64 R2, desc[UR20][R2.64] ;  /* 0x0000001402027981 */ /* 0x001ee4000c1e1b00 */
[----:B---3--:R-:W-:-:S04]  /*0b10*/  ISETP.NE.U32.AND P0, PT, R2, RZ, PT ;  /* 0x000000ff0200720c */ /* 0x008fc80003f05070 */
[----:B------:R-:W-:-:S13]  /*0b20*/  ISETP.NE.AND.EX P0, PT, R3, RZ, PT, P0 ;  /* 0x000000ff0300720c */ /* 0x000fda0003f05300 */
[----:B------:R-:W-:Y:S05]  /*0b30*/  @!P0 BRA `(.L_x_8) ;  /* 0x0000000000088947 */ /* 0x000fea0003800000 */
[----:B-1----:R0:W5:Y:S01]  /*0b40*/  LD.E R15, desc[UR20][R2.64] ;  /* 0x00000014020f7980 */ /* 0x002162000c101900 */
[----:B------:R-:W-:Y:S05]  /*0b50*/  BRA `(.L_x_9) ;  /* 0x0000000000207947 */ /* 0x000fea0003800000 */
.L_x_8:
[----:B------:R-:W-:Y:S02]  /*0b60*/  ULDC.64 UR4, c[0x0][0x690] ;  /* 0x0001a40000047ab9 */ /* 0x000fe40000000a00 */
[----:B------:R-:W-:-:S04]  /*0b70*/  ISETP.NE.U32.AND P0, PT, RZ, UR4, PT ;  /* 0x00000004ff007c0c */ /* 0x000fc8000bf05070 */
[----:B------:R-:W-:-:S13]  /*0b80*/  ISETP.NE.AND.EX P0, PT, RZ, UR5, PT, P0 ;  /* 0x00000005ff007c0c */ /* 0x000fda000bf05300 */
[----:B------:R-:W-:Y:S05]  /*0b90*/  @!P0 BRA `(.L_x_10) ;  /* 0x00000000000c8947 */ /* 0x000fea0003800000 */
[----:B0-----:R-:W1:Y:S02]  /*0ba0*/  LDC.64 R2, c[0x0][0x690] ;  /* 0x0001a400ff027b82 */ /* 0x001e640000000a00 */
[----:B-1----:R1:W5:Y:S01]  /*0bb0*/  LDG.E R15, desc[UR20][R2.64] ;  /* 0x00000014020f7981 */ /* 0x002362000c1e1900 */
[----:B------:R-:W-:Y:S05]  /*0bc0*/  BRA `(.L_x_9) ;  /* 0x0000000000047947 */ /* 0x000fea0003800000 */
.L_x_10:
[----:B-1----:R-:W3:Y:S02]  /*0bd0*/  LDC R15, c[0x0][0x684] ;  /* 0x0001a100ff0f7b82 */ /* 0x002ee40000000800 */
.L_x_9:
[----:B------:R-:W4:Y:S01]  /*0be0*/  LDC R0, c[0x0][0x75c] ;  /* 0x0001d700ff007b82 */ /* 0x000f220000000800 */
[----:B------:R-:W-:Y:S01]  /*0bf0*/  ULDC UR8, c[0x0][0x604] ;  /* 0x0001810000087ab9 */ /* 0x000fe20000000800 */
[----:B------:R-:W-:Y:S01]  /*0c00*/  ISETP.NE.AND P0, PT, R5, 0x2, PT ;  /* 0x000000020500780c */ /* 0x000fe20003f05270 */
[----:B------:R-:W-:Y:S01]  /*0c10*/  UIADD3 UR8, UR8, 0x3f, URZ ;  /* 0x0000003f08087890 */ /* 0x000fe2000fffe03f */
[----:B------:R-:W-:Y:S01]  /*0c20*/  IMAD.U32 R4, RZ, RZ, UR12 ;  /* 0x0000000cff047e24 */ /* 0x000fe2000f8e00ff */
[----:B------:R-:W-:Y:S01]  /*0c30*/  UMOV UR5, URZ ;  /* 0x0000003f00057c82 */ /* 0x000fe20008000000 */
[----:B------:R-:W-:Y:S01]  /*0c40*/  UMOV UR4, URZ ;  /* 0x0000003f00047c82 */ /* 0x000fe20008000000 */
[----:B------:R-:W-:Y:S01]  /*0c50*/  USHF.R.S32.HI UR9, URZ, 0x1f, UR8 ;  /* 0x0000001f3f097899 */ /* 0x000fe20008011408 */
[----:B------:R-:W-:-:S03]  /*0c60*/  ULDC.64 UR10, c[0x0][0x750] ;  /* 0x0001d400000a7ab9 */ /* 0x000fc60000000a00 */
[----:B------:R-:W-:Y:S01]  /*0c70*/  ULEA.HI UR9, UR9, UR8, URZ, 0x6 ;  /* 0x0000000809097291 */ /* 0x000fe2000f8f303f */
[----:B----4-:R-:W-:-:S13]  /*0c80*/  ISETP.NE.AND P4, PT, R0, 0x1, PT ;  /* 0x000000010000780c */ /* 0x010fda0003f85270 */
[----:B01----:R-:W0:Y:S01]  /*0c90*/  @P4 LDC R3, c[0x0][0x10] ;  /* 0x00000400ff034b82 */ /* 0x003e220000000800 */
[----:B------:R-:W-:Y:S02]  /*0ca0*/  @P4 IMAD.MOV.U32 R17, RZ, RZ, RZ ;  /* 0x000000ffff114224 */ /* 0x000fe400078e00ff */
[----:B------:R-:W-:-:S05]  /*0cb0*/  @P4 IMAD.MOV.U32 R5, RZ, RZ, RZ ;  /* 0x000000ffff054224 */ /* 0x000fca00078e00ff */
[----:B------:R-:W1:Y:S01]  /*0cc0*/  @!P4 LDC R9, c[0x0][0xc] ;  /* 0x00000300ff09cb82 */ /* 0x000e620000000800 */
[----:B------:R-:W-:Y:S01]  /*0cd0*/  ULDC UR6, c[0x0][0xc] ;  /* 0x0000030000067ab9 */ /* 0x000fe20000000800 */
[----:B------:R-:W-:Y:S02]  /*0ce0*/  ULDC UR7, c[0x0][0x10] ;  /* 0x0000040000077ab9 */ /* 0x000fe40000000800 */
[----:B------:R-:W-:-:S04]  /*0cf0*/  UIMAD.WIDE.U32 UR6, UR6, UR7, URZ ;  /* 0x00000007060672a5 */ /* 0x000fc8000f8e003f */
[----:B------:R-:W4:Y:S01]  /*0d00*/  LDC R8, c[0x0][0x14] ;  /* 0x00000500ff087b82 */ /* 0x000f220000000800 */
[----:B0-----:R-:W-:-:S04]  /*0d10*/  @P4 IMAD.WIDE.U32 R2, R3, UR12, R16 ;  /* 0x0000000c03024c25 */ /* 0x001fc8000f8e0010 */
[----:B------:R-:W-:Y:S02]  /*0d20*/  @P4 IMAD.IADD R3, R3, 0x1, R5 ;  /* 0x0000000103034824 */ /* 0x000fe400078e0205 */
[----:B------:R-:W-:Y:S02]  /*0d30*/  IMAD.MOV.U32 R5, RZ, RZ, RZ ;  /* 0x000000ffff057224 */ /* 0x000fe400078e00ff */
[----:B-1----:R-:W-:-:S04]  /*0d40*/  @!P4 IMAD.WIDE.U32 R4, R16, R9, R4 ;  /* 0x000000091004c225 */ /* 0x002fc800078e0004 */
[----:B------:R-:W-:Y:S02]  /*0d50*/  @!P4 IMAD.MOV.U32 R2, RZ, RZ, R4 ;  /* 0x000000ffff02c224 */ /* 0x000fe400078e0004 */
[C---:B----4-:R-:W-:Y:S02]  /*0d60*/  IMAD R19, R8.reuse, UR7, RZ ;  /* 0x0000000708137c24 */ /* 0x050fe4000f8e02ff */
[----:B------:R-:W-:Y:S01]  /*0d70*/  IMAD.WIDE.U32 R8, R8, UR6, RZ ;  /* 0x0000000608087c25 */ /* 0x000fe2000f8e00ff */
[----:B------:R-:W-:-:S03]  /*0d80*/  USHF.R.S32.HI UR6, URZ, 0x6, UR9 ;  /* 0x000000063f067899 */ /* 0x000fc60008011409 */
[----:B------:R-:W-:Y:S02]  /*0d90*/  @!P4 IMAD.MOV.U32 R3, RZ, RZ, R5 ;  /* 0x000000ffff03c224 */ /* 0x000fe400078e0005 */
[----:B------:R-:W-:Y:S01]  /*0da0*/  IMAD.IADD R12, R9, 0x1, R19 ;  /* 0x00000001090c7824 */ /* 0x000fe200078e0213 */
[----:B------:R-:W-:Y:S06]  /*0db0*/  @P0 BRA `(.L_x_11) ;  /* 0x0000000000200947 */ /* 0x000fec0003800000 */
[----:B------:R-:W-:Y:S01]  /*0dc0*/  UISETP.GE.U32.AND UP0, UPT, UR6, 0x5, UPT ;  /* 0x000000050600788c */ /* 0x000fe2000bf06070 */
[----:B------:R-:W-:Y:S01]  /*0dd0*/  IADD3 R2, P0, R2, R8, RZ ;  /* 0x0000000802027210 */ /* 0x000fe20007f1e0ff */
[----:B------:R-:W-:-:S04]  /*0de0*/  UIMAD.WIDE.U32 UR4, UR6, -0x33333333, URZ ;  /* 0xcccccccd060478a5 */ /* 0x000fc8000f8e003f */
[----:B------:R-:W-:Y:S01]  /*0df0*/  USHF.R.U32.HI UR5, URZ, 0x2, UR5 ;  /* 0x000000023f057899 */ /* 0x000fe20008011605 */
[----:B------:R-:W-:Y:S02]  /*0e00*/  IMAD.X R3, R12, 0x1, R3, P0 ;  /* 0x000000010c037824 */ /* 0x000fe400000e0603 */
[----:B------:R-:W-:Y:S02]  /*0e10*/  UMOV UR4, URZ ;  /* 0x0000003f00047c82 */ /* 0x000fe40008000000 */
[----:B------:R-:W-:Y:S02]  /*0e20*/  @UP0 ULOP3.LUT UR4, UR5, 0x1, URZ, 0xc0, !UPT ;  /* 0x0000000105040892 */ /* 0x000fe4000f8ec03f */
[----:B------:R-:W-:-:S12]  /*0e30*/  UIMAD UR5, UR5, -0x5, UR6 ;  /* 0xfffffffb050578a4 */ /* 0x000fd8000f8e0206 */
.L_x_11:
[----:B------:R-:W-:Y:S01]  /*0e40*/  ISETP.GE.U32.AND P0, PT, R2, UR10, PT ;  /* 0x0000000a02007c0c */ /* 0x000fe2000bf06070 */
[----:B------:R-:W-:Y:S01]  /*0e50*/  IMAD.MOV.U32 R5, RZ, RZ, -0x1 ;  /* 0xffffffffff057424 */ /* 0x000fe200078e00ff */
[----:B------:R-:W-:Y:S01]  /*0e60*/  PRMT R18, RZ, 0x7610, R18 ;  /* 0x00007610ff127816 */ /* 0x000fe20000000012 */
[----:B------:R-:W-:Y:S01]  /*0e70*/  IMAD.MOV.U32 R4, RZ, RZ, -0x1 ;  /* 0xffffffffff047424 */ /* 0x000fe200078e00ff */
[----:B------:R-:W-:Y:S01]  /*0e80*/  ISETP.GE.U32.AND.EX P0, PT, R3, UR11, PT, P0 ;  /* 0x0000000b03007c0c */ /* 0x000fe2000bf06100 */
[----:B------:R-:W-:-:S12]  /*0e90*/  IMAD.MOV.U32 R0, RZ, RZ, -0x1 ;  /* 0xffffffffff007424 */ /* 0x000fd800078e00ff */
[----:B------:R-:W-:Y:S05]  /*0ea0*/  @P0 BRA `(.L_x_12) ;  /* 0x0000000400240947 */ /* 0x000fea0003800000 */
[----:B------:R-:W0:Y:S01]  /*0eb0*/  LDC.64 R30, c[0x0][0x728] ;  /* 0x0001ca00ff1e7b82 */ /* 0x000e220000000a00 */
[----:B------:R-:W-:Y:S02]  /*0ec0*/  IMAD.MOV.U32 R4, RZ, RZ, R2 ;  /* 0x000000ffff047224 */ /* 0x000fe400078e0002 */
[----:B------:R-:W-:-:S05]  /*0ed0*/  IMAD.MOV.U32 R5, RZ, RZ, R3 ;  /* 0x000000ffff057224 */ /* 0x000fca00078e0003 */
[----:B------:R-:W1:Y:S08]  /*0ee0*/  LDC R0, c[0x0][0x730] ;  /* 0x0001cc00ff007b82 */ /* 0x000e700000000800 */
[----:B------:R-:W4:Y:S01]  /*0ef0*/  LDC.64 R32, c[0x0][0x720] ;  /* 0x0001c800ff207b82 */ /* 0x000f220000000a00 */
[----:B0-----:R-:W-:-:S04]  /*0f00*/  ISETP.NE.U32.AND P0, PT, R30, RZ, PT ;  /* 0x000000ff1e00720c */ /* 0x001fc80003f05070 */
[----:B------:R-:W-:-:S13]  /*0f10*/  ISETP.NE.AND.EX P0, PT, R31, RZ, PT, P0 ;  /* 0x000000ff1f00720c */ /* 0x000fda0003f05300 */
[----:B-1--4-:R-:W-:Y:S05]  /*0f20*/  @!P0 BRA `(.L_x_13) ;  /* 0x0000000000288947 */ /* 0x012fea0003800000 */
[----:B------:R-:W0:Y:S02]  /*0f30*/  LDC R21, c[0x0][0x734] ;  /* 0x0001cd00ff157b82 */ /* 0x000e240000000800 */
[----:B0-----:R-:W-:-:S05]  /*0f40*/  IADD3 R21, P0, R2, R21, RZ ;  /* 0x0000001502157210 */ /* 0x001fca0007f1e0ff */
[----:B------:R-:W-:-:S04]  /*0f50*/  IMAD.X R23, RZ, RZ, R3, P0 ;  /* 0x000000ffff177224 */ /* 0x000fc800000e0603 */
[----:B------:R-:W-:-:S04]  /*0f60*/  IMAD.WIDE.U32 R4, R23, R30, RZ ;  /* 0x0000001e17047225 */ /* 0x000fc800078e00ff */
[----:B------:R-:W-:-:S04]  /*0f70*/  IMAD.WIDE.U32 R18, P0, R21, R31, R4 ;  /* 0x0000001f15127225 */ /* 0x000fc80007800004 */
[----:B------:R-:W-:-:S04]  /*0f80*/  IMAD.WIDE.U32 R4, R21, R30, RZ ;  /* 0x0000001e15047225 */ /* 0x000fc800078e00ff */
[----:B------:R-:W-:Y:S01]  /*0f90*/  IMAD.X R21, RZ, RZ, RZ, P0 ;  /* 0x000000ffff157224 */ /* 0x000fe200000e06ff */
[----:B------:R-:W-:Y:S01]  /*0fa0*/  IADD3 RZ, P0, R5, R18, RZ ;  /* 0x0000001205ff7210 */ /* 0x000fe20007f1e0ff */
[----:B------:R-:W-:-:S04]  /*0fb0*/  IMAD.MOV.U32 R20, RZ, RZ, R19 ;  /* 0x000000ffff147224 */ /* 0x000fc800078e0013 */
[----:B------:R-:W-:-:S08]  /*0fc0*/  IMAD.WIDE.U32.X R4, R23, R31, R20, P0 ;  /* 0x0000001f17047225 */ /* 0x000fd000000e0414 */
.L_x_13:
[----:B------:R-:W0:Y:S01]  /*0fd0*/  LDC.64 R36, c[0x0][0x740] ;  /* 0x0001d000ff247b82 */ /* 0x000e220000000a00 */
[-CC-:B------:R-:W-:Y:S01]  /*0fe0*/  SHF.R.U64 R38, R4, R0.reuse, R5.reuse ;  /* 0x0000000004267219 */ /* 0x180fe20000001205 */
[----:B------:R-:W-:Y:S01]  /*0ff0*/  IMAD.MOV.U32 R34, RZ, RZ, 0x1 ;  /* 0x00000001ff227424 */ /* 0x000fe200078e00ff */
[----:B------:R-:W-:Y:S02]  /*1000*/  SHF.R.U32.HI R0, RZ, R0, R5 ;  /* 0x00000000ff007219 */ /* 0x000fe40000011605 */
[----:B------:R-:W-:-:S03]  /*1010*/  IADD3 R19, P0, RZ, -R38, RZ ;  /* 0x80000026ff137210 */ /* 0x000fc60007f1e0ff */
[----:B------:R-:W1:Y:S02]  /*1020*/  LDC R18, c[0x0][0x718] ;  /* 0x0001c600ff127b82 */ /* 0x000e640000000800 */
[----:B------:R-:W-:-:S04]  /*1030*/  IMAD.X R5, RZ, RZ, ~R0, P0 ;  /* 0x000000ffff057224 */ /* 0x000fc800000e0e00 */
[-C--:B------:R-:W-:Y:S02]  /*1040*/  IMAD R0, R5, R32.reuse, RZ ;  /* 0x0000002005007224 */ /* 0x080fe400078e02ff */
[----:B------:R-:W4:Y:S01]  /*1050*/  LDC R20, c[0x0][0x708] ;  /* 0x0001c200ff147b82 */ /* 0x000f220000000800 */
[----:B------:R-:W-:-:S04]  /*1060*/  IMAD.WIDE.U32 R4, R19, R32, R2 ;  /* 0x0000002013047225 */ /* 0x000fc800078e0002 */
[----:B------:R-:W-:Y:S02]  /*1070*/  IMAD R19, R19, R33, R0 ;  /* 0x0000002113137224 */ /* 0x000fe400078e0200 */
[----:B------:R-:W-:Y:S01]  /*1080*/  IMAD.MOV.U32 R0, RZ, RZ, -0x1 ;  /* 0xffffffffff007424 */ /* 0x000fe200078e00ff */
[----:B------:R-:W2:Y:S01]  /*1090*/  LDC R35, c[0x0][0x758] ;  /* 0x0001d600ff237b82 */ /* 0x000ea20000000800 */
[----:B------:R-:W-:Y:S01]  /*10a0*/  IMAD.IADD R5, R5, 0x1, R19 ;  /* 0x0000000105057824 */ /* 0x000fe200078e0213 */
[----:B0-----:R-:W-:-:S04]  /*10b0*/  ISETP.NE.U32.AND P0, PT, R36, RZ, PT ;  /* 0x000000ff2400720c */ /* 0x001fc80003f05070 */
[----:B------:R-:W-:Y:S02]  /*10c0*/  ISETP.NE.AND.EX P0, PT, R37, RZ, PT, P0 ;  /* 0x000000ff2500720c */ /* 0x000fe40003f05300 */
[----:B------:R-:W0:Y:S01]  /*10d0*/  LDC R31, c[0x0][0x700] ;  /* 0x0001c000ff1f7b82 */ /* 0x000e220000000800 */
[-CC-:B-1----:R-:W-:Y:S02]  /*10e0*/  SHF.R.U64 R28, R4, R18.reuse, R5.reuse ;  /* 0x00000012041c7219 */ /* 0x182fe40000001205 */
[----:B------:R-:W-:-:S05]  /*10f0*/  SHF.R.U32.HI R5, RZ, R18, R5 ;  /* 0x00000012ff057219 */ /* 0x000fca0000011605 */
[----:B------:R-:W1:Y:S01]  /*1100*/  LDC R30, c[0x0][0x748] ;  /* 0x0001d200ff1e7b82 */ /* 0x000e620000000800 */
[-CC-:B----4-:R-:W-:Y:S02]  /*1110*/  SHF.R.U64 R40, R28, R20.reuse, R5.reuse ;  /* 0x000000141c287219 */ /* 0x190fe40000001205 */
[----:B------:R-:W-:-:S05]  /*1120*/  SHF.R.U32.HI R4, RZ, R20, R5 ;  /* 0x00000014ff047219 */ /* 0x000fca0000011605 */
[----:B------:R-:W4:Y:S01]  /*1130*/  LDC R32, c[0x0][0x738] ;  /* 0x0001ce00ff207b82 */ /* 0x000f220000000800 */
[-CC-:B--2---:R-:W-:Y:S02]  /*1140*/  SHF.R.U64 R42, R40, R35.reuse, R4.reuse ;  /* 0x00000023282a7219 */ /* 0x184fe40000001204 */
[-C--:B------:R-:W-:Y:S02]  /*1150*/  SHF.L.U32 R0, R0, R35.reuse, RZ ;  /* 0x0000002300007219 */ /* 0x080fe400000006ff */
[----:B------:R-:W-:Y:S01]  /*1160*/  SHF.R.U32.HI R5, RZ, R35, R4 ;  /* 0x00000023ff057219 */ /* 0x000fe20000011604 */
[----:B------:R-:W-:Y:S01]  /*1170*/  IMAD.MOV.U32 R4, RZ, RZ, R42 ;  /* 0x000000ffff047224 */ /* 0x000fe200078e002a */
[----:B------:R-:W-:Y:S01]  /*1180*/  LOP3.LUT R23, RZ, R0, RZ, 0x33, !PT ;  /* 0x00000000ff177212 */ /* 0x000fe200078e33ff */
[----:B------:R-:W2:Y:S01]  /*1190*/  LDC R33, c[0x0][0x710] ;  /* 0x0001c400ff217b82 */ /* 0x000ea20000000800 */
[----:B------:R-:W-:Y:S05]  /*11a0*/  @!P0 BRA `(.L_x_14) ;  /* 0x0000000000288947 */ /* 0x000fea0003800000 */
[----:B------:R-:W3:Y:S02]  /*11b0*/  LDC R21, c[0x0][0x74c] ;  /* 0x0001d300ff157b82 */ /* 0x000ee40000000800 */
[----:B---3--:R-:W-:-:S05]  /*11c0*/  IADD3 R21, P0, R42, R21, RZ ;  /* 0x000000152a157210 */ /* 0x008fca0007f1e0ff */
        /* <DEDUP_REMOVED lines=8> */
.L_x_14:
[----:B-1----:R-:W-:Y:S01]  /*1250*/  SHF.R.U64 R4, R4, R30, R5 ;  /* 0x0000001e04047219 */ /* 0x002fe20000001205 */
[----:B0-----:R-:W-:Y:S01]  /*1260*/  VIADD R5, R31, 0xffffffff ;  /* 0xffffffff1f057836 */ /* 0x001fe20000000000 */
[----:B------:R-:W-:Y:S01]  /*1270*/  SHF.L.U32 R0, R34, R35, RZ ;  /* 0x0000002322007219 */ /* 0x000fe200000006ff */
[----:B------:R-:W-:Y:S01]  /*1280*/  @P4 IMAD R26, R25, R29, R16 ;  /* 0x0000001d191a4224 */ /* 0x000fe200078e0210 */
[----:B------:R-:W-:Y:S01]  /*1290*/  LOP3.LUT R23, R40, R23, RZ, 0xc0, !PT ;  /* 0x0000001728177212 */ /* 0x000fe200078ec0ff */
[----:B------:R-:W-:Y:S01]  /*12a0*/  IMAD.MOV R17, RZ, RZ, -R4 ;  /* 0x000000ffff117224 */ /* 0x000fe200078e0a04 */
[----:B------:R-:W-:Y:S01]  /*12b0*/  LOP3.LUT R28, R28, R5, RZ, 0xc0, !PT ;  /* 0x000000051c1c7212 */ /* 0x000fe200078ec0ff */
[----:B------:R-:W-:Y:S02]  /*12c0*/  IMAD.MOV.U32 R18, RZ, RZ, 0x1 ;  /* 0x00000001ff127424 */ /* 0x000fe400078e00ff */
[----:B------:R-:W-:Y:S02]  /*12d0*/  IMAD R23, R0, R4, R23 ;  /* 0x0000000400177224 */ /* 0x000fe400078e0217 */
[----:B----4-:R-:W-:-:S02]  /*12e0*/  IMAD R0, R17, R32, R42 ;  /* 0x0000002011007224 */ /* 0x010fc400078e022a */
[----:B--2---:R-:W-:Y:S02]  /*12f0*/  IMAD R5, R23, R33, R26 ;  /* 0x0000002117057224 */ /* 0x004fe400078e021a */
[----:B------:R-:W-:-:S05]  /*1300*/  IMAD R0, R0, R31, R28 ;  /* 0x0000001f00007224 */ /* 0x000fca00078e021c */
[----:B------:R-:W-:Y:S02]  /*1310*/  SEL R4, R0, R5, !P4 ;  /* 0x0000000500047207 */ /* 0x000fe40006000000 */
[----:B------:R-:W-:Y:S01]  /*1320*/  SEL R5, R5, R0, !P4 ;  /* 0x0000000005057207 */ /* 0x000fe20006000000 */
[----:B------:R-:W-:-:S07]  /*1330*/  IMAD.MOV.U32 R0, RZ, RZ, R38 ;  /* 0x000000ffff007224 */ /* 0x000fce00078e0026 */
.L_x_12:
[----:B------:R-:W-:Y:S05]  /*1340*/  @!P1 BRA `(.L_x_15) ;  /* 0x00000000000c9947 */ /* 0x000fea0003800000 */
[----:B------:R-:W-:Y:S01]  /*1350*/  UCGABAR_WAIT ;  /* 0x0000000000007dc7 */ /* 0x000fe20008000000 */
[----:B------:R-:W-:Y:S01]  /*1360*/  CCTL.IVALL ;  /* 0x00000000ff00798f */ /* 0x000fe20002000000 */
[----:B------:R-:W-:Y:S05]  /*1370*/  BRA `(.L_x_16) ;  /* 0x0000000000047947 */ /* 0x000fea0003800000 */
.L_x_15:
[----:B------:R-:W-:Y:S06]  /*1380*/  BAR.SYNC.DEFER_BLOCKING 0x0 ;  /* 0x0000000000007b1d */ /* 0x000fec0000010000 */
.L_x_16:
[----:B------:R-:W-:Y:S05]  /*1390*/  @!P2 BRA `(.L_x_17) ;  /* 0x0000005c005ca947 */ /* 0x000fea0003800000 */
[----:B------:R-:W-:-:S13]  /*13a0*/  ISETP.GT.U32.AND P0, PT, R39, 0x1, PT ;  /* 0x000000012700780c */ /* 0x000fda0003f04070 */
[----:B------:R-:W-:Y:S05]  /*13b0*/  @P0 EXIT ;  /* 0x000000000000094d */ /* 0x000fea0003800000 */
.L_x_18:
[----:B------:R-:W-:-:S08]  /*13c0*/  NOP ;  /* 0x0000000000007918 */ /* 0x000fd00000000000 */
[----:B------:R-:W0:Y:S02]  /*13d0*/  USETMAXREG.TRY_ALLOC.CTAPOOL UP0, 0xe8 ;  /* 0x000000e8000079c8 */ /* 0x000e240008000600 */
[----:B0-----:R-:W-:-:S13]  /*13e0*/  PLOP3.LUT P0, PT, PT, PT, UP0, 0x80, 0x0 ;  /* 0x000000000000781c */ /* 0x001fda0003f0f008 */
[----:B------:R-:W-:Y:S05]  /*13f0*/  @!P0 BRA `(.L_x_18) ;  /* 0xfffffffc00f08947 */ /* 0x000fea000383ffff */
[----:B------:R-:W-:-:S13]  /*1400*/  LOP3.LUT P0, RZ, R18, 0xff, RZ, 0xc0, !PT ;  /* 0x000000ff12ff7812 */ /* 0x000fda000780c0ff */
[----:B------:R-:W-:Y:S05]  /*1410*/  @!P0 EXIT ;  /* 0x000000000000894d */ /* 0x000fea0003800000 */
[-C--:B------:R-:W-:Y:S01]  /*1420*/  LEA.HI R16, R24, R11.reuse, RZ, 0x2 ;  /* 0x0000000b18107211 */ /* 0x080fe200078f10ff */
[----:B------:R-:W0:Y:S01]  /*1430*/  S2UR UR10, SR_CgaCtaId ;  /* 0x00000000000a79c3 */ /* 0x000e220000008800 */
[C---:B------:R-:W-:Y:S01]  /*1440*/  LEA.HI R10, R11.reuse, R11, RZ, 0x1 ;  /* 0x0000000b0b0a7211 */ /* 0x040fe200078f08ff */
[----:B------:R-:W-:Y:S01]  /*1450*/  ULDC.64 UR12, c[0x0][0x6b0] ;  /* 0x0001ac00000c7ab9 */ /* 0x000fe20000000a00 */
[--C-:B------:R-:W-:Y:S01]  /*1460*/  SHF.R.S32.HI R17, RZ, 0x2, R16.reuse ;  /* 0x00000002ff117819 */ /* 0x100fe20000011410 */
[----:B------:R-:W-:Y:S01]  /*1470*/  ULDC.64 UR8, c[0x0][0x6c8] ;  /* 0x0001b20000087ab9 */ /* 0x000fe20000000a00 */
[----:B------:R-:W-:Y:S01]  /*1480*/  SHF.R.S32.HI R18, RZ, 0x1f, R16 ;  /* 0x0000001fff127819 */ /* 0x000fe20000011410 */
[----:B------:R-:W-:Y:S01]  /*1490*/  USHF.L.U64.HI UR7, UR12, 0x5, UR13 ;  /* 0x000000050c077899 */ /* 0x000fe2000801020d */
[----:B------:R-:W-:Y:S01]  /*14a0*/  LOP3.LUT R16, R16, 0xfffffffc, RZ, 0xc0, !PT ;  /* 0xfffffffc10107812 */ /* 0x000fe200078ec0ff */
[----:B------:R-:W1:Y:S01]  /*14b0*/  LDC R89, c[0x0][0x758] ;  /* 0x0001d600ff597b82 */ /* 0x000e620000000800 */
[----:B------:R-:W-:Y:S01]  /*14c0*/  LOP3.LUT R10, R10, 0x3ffffe, RZ, 0xc0, !PT ;  /* 0x003ffffe0a0a7812 */ /* 0x000fe200078ec0ff */
[----:B------:R-:W-:Y:S01]  /*14d0*/  USHF.L.U64.HI UR13, UR8, 0x5, UR9 ;  /* 0x00000005080d7899 */ /* 0x000fe20008010209 */
[----:B------:R-:W-:Y:S01]  /*14e0*/  LEA.HI R18, R18, R17, RZ, 0x3 ;  /* 0x0000001112127211 */ /* 0x000fe200078f18ff */
[C---:B------:R-:W-:Y:S01]  /*14f0*/  IMAD.IADD R16, R11.reuse, 0x1, -R16 ;  /* 0x000000010b107824 */ /* 0x040fe200078e0a10 */
[----:B------:R-:W-:Y:S01]  /*1500*/  LEA.HI R24, R24, R11, RZ, 0x5 ;  /* 0x0000000b18187211 */ /* 0x000fe200078f28ff */
[C---:B------:R-:W-:Y:S01]  /*1510*/  IMAD.IADD R10, R11.reuse, 0x1, -R10 ;  /* 0x000000010b0a7824 */ /* 0x040fe200078e0a0a */
[----:B------:R-:W-:Y:S01]  /*1520*/  LOP3.LUT P0, RZ, R11, 0x7, RZ, 0xc0, !PT ;  /* 0x000000070bff7812 */ /* 0x000fe2000780c0ff */
[----:B------:R-:W4:Y:S01]  /*1530*/  LDC R19, c[0x0][0x288] ;  /* 0x0000a200ff137b82 */ /* 0x000f220000000800 */
[----:B------:R-:W-:Y:S01]  /*1540*/  LOP3.LUT R18, R18, 0xfffffff8, RZ, 0xc0, !PT ;  /* 0xfffffff812127812 */ /* 0x000fe200078ec0ff */
[----:B------:R-:W-:Y:S01]  /*1550*/  UIADD3 UR9, UR16, -0x1, URZ ;  /* 0xffffffff10097890 */ /* 0x000fe2000fffe03f */
[----:B------:R-:W-:Y:S01]  /*1560*/  SHF.R.S32.HI R11, RZ, 0x5, R24 ;  /* 0x00000005ff0b7819 */ /* 0x000fe20000011418 */
[----:B------:R-:W-:Y:S01]  /*1570*/  IMAD.MOV.U32 R20, RZ, RZ, -0x1 ;  /* 0xffffffffff147424 */ /* 0x000fe200078e00ff */
[----:B------:R-:W-:Y:S01]  /*1580*/  USHF.L.U32 UR15, UR8, 0x5, URZ ;  /* 0x00000005080f7899 */ /* 0x000fe2000800063f */
[----:B------:R-:W-:Y:S01]  /*1590*/  IMAD.IADD R18, R17, 0x1, -R18 ;  /* 0x0000000111127824 */ /* 0x000fe200078e0a12 */
[----:B------:R-:W-:Y:S01]  /*15a0*/  UISETP.NE.AND UP0, UPT, UR9, URZ, UPT ;  /* 0x0000003f0900728c */ /* 0x000fe2000bf05270 */
[----:B------:R-:W2:Y:S01]  /*15b0*/  LDC R21, c[0x0][0x700] ;  /* 0x0001c000ff157b82 */ /* 0x000ea20000000800 */
[----:B------:R-:W-:Y:S01]  /*15c0*/  IMAD R17, R11, 0x2, R10 ;  /* 0x000000020b117824 */ /* 0x000fe200078e020a */
[----:B------:R-:W-:Y:S01]  /*15d0*/  UMOV UR14, 0x400 ;  /* 0x00000400000e7882 */ /* 0x000fe20000000000 */
[----:B------:R-:W-:Y:S01]  /*15e0*/  USHF.L.U32 UR8, UR9, 0x3, URZ ;  /* 0x0000000309087899 */ /* 0x000fe2000800063f */
[----:B------:R-:W-:Y:S01]  /*15f0*/  IMAD.MOV.U32 R22, RZ, RZ, 0x1 ;  /* 0x00000001ff167424 */ /* 0x000fe200078e00ff */
[----:B------:R-:W-:Y:S01]  /*1600*/  SHF.L.U64.HI R88, R8, 0x1, R12 ;  /* 0x0000000108587819 */ /* 0x000fe2000001020c */
[--C-:B------:R-:W-:Y:S01]  /*1610*/  IMAD R24, R17, 0x8, R18.reuse ;  /* 0x0000000811187824 */ /* 0x100fe200078e0212 */
[----:B------:R-:W-:Y:S01]  /*1620*/  USEL UR9, URZ, 0x1, UP0 ;  /* 0x000000013f097887 */ /* 0x000fe20008000000 */
[C-C-:B------:R-:W-:Y:S01]  /*1630*/  IMAD R10, R11.reuse, 0x10, R18.reuse ;  /* 0x000000100b0a7824 */ /* 0x140fe200078e0212 */
[----:B------:R-:W-:Y:S01]  /*1640*/  USHF.L.U32 UR12, UR12, 0x5, URZ ;  /* 0x000000050c0c7899 */ /* 0x000fe2000800063f */
[----:B------:R-:W-:Y:S01]  /*1650*/  IMAD.SHL.U32 R12, R24, 0x80, RZ ;  /* 0x00000080180c7824 */ /* 0x000fe200078e00ff */
[----:B0-----:R-:W-:Y:S01]  /*1660*/  ULEA UR14, UR10, UR14, 0x18 ;  /* 0x0000000e0a0e7291 */ /* 0x001fe2000f8ec03f */
[----:B------:R-:W-:Y:S01]  /*1670*/  IMAD R18, R11, -0x10, -R18 ;  /* 0xfffffff00b127824 */ /* 0x000fe200078e0a12 */
[-C--:B-1----:R-:W-:Y:S01]  /*1680*/  SHF.L.U32 R20, R20, R89.reuse, RZ ;  /* 0x0000005914147219 */ /* 0x082fe200000006ff */
[----:B------:R-:W-:Y:S01]  /*1690*/  ULDC UR11, c[0x0][0x284] ;  /* 0x0000a100000b7ab9 */ /* 0x000fe20000000800 */
[----:B------:R-:W-:Y:S01]  /*16a0*/  VIMNMX R23, RZ, UR6, PT ;  /* 0x00000006ff177c48 */ /* 0x000fe2000bfe0100 */
[----:B------:R-:W-:Y:S01]  /*16b0*/  UIADD3 UR23, UR14, 0x60, URZ ;  /* 0x000000600e177890 */ /* 0x000fe2000fffe03f */
[----:B------:R-:W-:Y:S01]  /*16c0*/  ISETP.LT.U32.AND P0, PT, R7, 0x2, !P0 ;  /* 0x000000020700780c */ /* 0x000fe20004701070 */
[----:B------:R-:W-:Y:S01]  /*16d0*/  ULOP3.LUT UR8, UR8, 0x8, URZ, 0xc0, !UPT ;  /* 0x0000000808087892 */ /* 0x000fe2000f8ec03f */
[----:B------:R-:W-:Y:S01]  /*16e0*/  SHF.L.U32 R89, R22, R89, RZ ;  /* 0x0000005916597219 */ /* 0x000fe200000006ff */
[----:B------:R-:W-:Y:S01]  /*16f0*/  UIADD3 UR26, UP1, UR12, 0x20, URZ ;  /* 0x000000200c1a7890 */ /* 0x000fe2000ff3e03f */
[----:B----4-:R-:W-:Y:S01]  /*1700*/  IMAD R19, R16, -0x2, R19 ;  /* 0xfffffffe10137824 */ /* 0x010fe200078e0213 */
[----:B------:R-:W-:Y:S01]  /*1710*/  UIADD3 UR25, UP2, UR15, 0x20, URZ ;  /* 0x000000200f197890 */ /* 0x000fe2000ff5e03f */
[----:B------:R-:W-:Y:S01]  /*1720*/  LOP3.LUT R105, R6, 0x1, RZ, 0xfc, !PT ;  /* 0x0000000106697812 */ /* 0x000fe200078efcff */
[----:B--2---:R-:W-:Y:S01]  /*1730*/  VIADD R21, R21, 0xffffffff ;  /* 0xffffffff15157836 */ /* 0x004fe20000000000 */
[----:B------:R-:W-:Y:S01]  /*1740*/  IADD3 R23, -R23, UR6, RZ ;  /* 0x0000000617177c10 */ /* 0x000fe2000fffe1ff */
[----:B------:R-:W-:Y:S01]  /*1750*/  IMAD.WIDE R16, R16, 0x2, RZ ;  /* 0x0000000210107825 */ /* 0x000fe200078e02ff */
[----:B------:R-:W-:Y:S01]  /*1760*/  SEL R22, RZ, 0x1, !P0 ;  /* 0x00000001ff167807 */ /* 0x000fe20004000000 */
[----:B------:R-:W-:Y:S01]  /*1770*/  USHF.L.U32 UR24, UR6, 0x1, URZ ;  /* 0x0000000106187899 */ /* 0x000fe2000800063f */
[----:B------:R-:W-:Y:S01]  /*1780*/  LOP3.LUT R20, RZ, R20, RZ, 0x33, !PT ;  /* 0x00000014ff147212 */ /* 0x000fe200078e33ff */
[----:B------:R-:W-:Y:S01]  /*1790*/  IMAD.U32 R104, RZ, RZ, UR9 ;  /* 0x00000009ff687e24 */ /* 0x000fe2000f8e00ff */
[----:B------:R-:W-:Y:S01]  /*17a0*/  SHF.R.S32.HI R11, RZ, 0x1f, R10 ;  /* 0x0000001fff0b7819 */ /* 0x000fe2000001140a */
[----:B------:R-:W-:Y:S01]  /*17b0*/  VIADD R18, R18, UR11 ;  /* 0x0000000b12127c36 */ /* 0x000fe20008000000 */
[----:B------:R-:W-:Y:S01]  /*17c0*/  SHF.R.S32.HI R12, RZ, 0x3, R12 ;  /* 0x00000003ff0c7819 */ /* 0x000fe2000001140c */
[----:B------:R-:W-:-:S02]  /*17d0*/  ULEA UR16, UR16, UR23, 0x3 ;  /* 0x0000001710107291 */ /* 0x000fc4000f8e183f */
[----:B------:R-:W-:Y:S02]  /*17e0*/  ULOP3.LUT UR27, UR8, 0x8, URZ, 0x3c, !UPT ;  /* 0x00000008081b7892 */ /* 0x000fe4000f8e3c3f */
[----:B------:R-:W-:Y:S02]  /*17f0*/  ULOP3.LUT UR17, UR8, 0x18, URZ, 0x3c, !UPT ;  /* 0x0000001808117892 */ /* 0x000fe4000f8e3c3f */
[----:B------:R-:W-:Y:S02]  /*1800*/  UIADD3.X UR29, URZ, UR7, URZ, UP1, !UPT ;  /* 0x000000073f1d7290 */ /* 0x000fe40008ffe43f */
[----:B------:R-:W-:-:S12]  /*1810*/  UIADD3.X UR28, URZ, UR13, URZ, UP2, !UPT ;  /* 0x0000000d3f1c7290 */ /* 0x000fd800097fe43f */
.L_x_161:
[----:B------:R-:W-:Y:S01]  /*1820*/  SHF.L.U32 R24, R104, 0x1f, RZ ;  /* 0x0000001f68187819 */ /* 0x000fe200000006ff */
[----:B------:R-:W-:Y:S01]  /*1830*/  IMAD.MOV.U32 R87, RZ, RZ, RZ ;  /* 0x000000ffff577224 */ /* 0x000fe200078e00ff */
[----:B------:R-:W-:Y:S02]  /*1840*/  ISETP.GE.AND P1, PT, R23, 0x1, PT ;  /* 0x000000011700780c */ /* 0x000fe40003f26270 */
[----:B------:R-:W0:Y:S02]  /*1850*/  SYNCS.PHASECHK.TRANS64.TRYWAIT P0, [UR16+-0x8], R24 ;  /* 0xfffff818ff0075a7 */ /* 0x000e240008000150 */
[----:B0-2345:R-:W-:Y:S09]  /*1860*/  @!P0 BRA `(.L_x_19) ;  /* 0x0000006800a08947 */ /* 0x03dff20003800000 */
.L_x_184:
[----:B0-----:R-:W-:Y:S02]  /*1870*/  CS2R R24, SRZ ;  /* 0x0000000000187805 */ /* 0x001fe4000001ff00 */
[----:B------:R-:W-:Y:S02]  /*1880*/  CS2R R26, SRZ ;  /* 0x00000000001a7805 */ /* 0x000fe4000001ff00 */
[----:B------:R-:W-:Y:S02]  /*1890*/  CS2R R28, SRZ ;  /* 0x00000000001c7805 */ /* 0x000fe4000001ff00 */
[----:B------:R-:W-:Y:S02]  /*18a0*/  CS2R R30, SRZ ;  /* 0x00000000001e7805 */ /* 0x000fe4000001ff00 */
[----:B------:R-:W-:Y:S02]  /*18b0*/  CS2R R32, SRZ ;  /* 0x0000000000207805 */ /* 0x000fe4000001ff00 */
[----:B------:R-:W-:-:S02]  /*18c0*/  CS2R R34, SRZ ;  /* 0x0000000000227805 */ /* 0x000fc4000001ff00 */
[----:B------:R-:W-:Y:S02]  /*18d0*/  CS2R R36, SRZ ;  /* 0x0000000000247805 */ /* 0x000fe4000001ff00 */
        /* <DEDUP_REMOVED lines=23> */
[----:B------:R-:W-:Y:S01]  /*1a50*/  CS2R R84, SRZ ;  /* 0x0000000000547805 */ /* 0x000fe2000001ff00 */
[----:B------:R-:W-:Y:S01]  /*1a60*/  IMAD.MOV.U32 R86, RZ, RZ, RZ ;  /* 0x000000ffff567224 */ /* 0x000fe200078e00ff */
[----:B------:R-:W-:Y:S06]  /*1a70*/  @!P1 BRA `(.L_x_20) ;  /* 0x0000000400249947 */ /* 0x000fec0003800000 */
[----:B------:R-:W-:Y:S01]  /*1a80*/  IMAD.MOV.U32 R90, RZ, RZ, R23 ;  /* 0x000000ffff5a7224 */ /* 0x000fe200078e0017 */
[----:B------:R-:W-:Y:S01]  /*1a90*/  UPLOP3.LUT UP0, UPT, UPT, UPT, UPT, 0x40, 0x0 ;  /* 0x000000000000789c */ /* 0x000fe20003f0e870 */
[----:B------:R-:W-:Y:S01]  /*1aa0*/  IMAD.U32 R96, RZ, RZ, UR4 ;  /* 0x00000004ff607e24 */ /* 0x000fe2000f8e00ff */
[----:B------:R-:W-:Y:S01]  /*1ab0*/  UMOV UR18, UR5 ;  /* 0x0000000500127c82 */ /* 0x000fe20008000000 */
[----:B------:R-:W-:-:S08]  /*1ac0*/  IMAD.U32 R91, RZ, RZ, UR5 ;  /* 0x00000005ff5b7e24 */ /* 0x000fd0000f8e00ff */
.L_x_27:
[----:B------:R-:W-:-:S13]  /*1ad0*/  ISETP.NE.AND P1, PT, R105, 0x3, PT ;  /* 0x000000036900780c */ /* 0x000fda0003f25270 */
[----:B------:R-:W-:Y:S05]  /*1ae0*/  @!P1 BRA `(.L_x_21) ;  /* 0x0000000000049947 */ /* 0x000fea0003800000 */
[----:B------:R-:W-:Y:S01]  /*1af0*/  BPT.TRAP 0x1 ;  /* 0x000000040000795c */ /* 0x000fe20000300000 */
.L_x_21:
[----:B------:R-:W-:Y:S01]  /*1b00*/  ULEA UR8, UR18, UR14, 0x3 ;  /* 0x0000000e12087291 */ /* 0x000fe2000f8e183f */
[----:B------:R-:W-:-:S08]  /*1b10*/  SHF.L.U32 R93, R96, 0x1f, RZ ;  /* 0x0000001f605d7819 */ /* 0x000fd000000006ff */
[----:B------:R0:W1:Y:S01]  /*1b20*/  SYNCS.PHASECHK.TRANS64.TRYWAIT P0, [UR8], R93 ;  /* 0x0000005dff0075a7 */ /* 0x0000620008000148 */
[----:B------:R-:W-:Y:S05]  /*1b30*/  @!P1 BRA `(.L_x_22) ;  /* 0x0000000000049947 */ /* 0x000fea0003800000 */
[----:B------:R-:W-:Y:S01]  /*1b40*/  BPT.TRAP 0x1 ;  /* 0x000000040000795c */ /* 0x000fe20000300000 */
.L_x_22:
[----:B------:R-:W-:-:S04]  /*1b50*/  IMAD.U32 R95, RZ, RZ, UR18 ;  /* 0x00000012ff5f7e24 */ /* 0x000fc8000f8e00ff */
[----:B------:R-:W-:Y:S01]  /*1b60*/  IMAD R92, R95, 0x400, R12 ;  /* 0x000004005f5c7824 */ /* 0x000fe200078e020c */
[----:B-1----:R-:W-:Y:S06]  /*1b70*/  @P0 BRA `(.L_x_23) ;  /* 0x0000000000080947 */ /* 0x002fec0003800000 */
[----:B------:R-:W1:Y:S02]  /*1b80*/  SYNCS.PHASECHK.TRANS64.TRYWAIT P0, [UR8], R93 ;  /* 0x0000005dff0075a7 */ /* 0x000e640008000148 */
[----:B-1----:R-:W-:Y:S05]  /*1b90*/  @!P0 BRA `(.L_x_24) ;  /* 0x0000006400ec8947 */ /* 0x002fea0003800000 */
.L_x_23:
[----:B01----:R-:W0:Y:S01]  /*1ba0*/  LDS.128 R92, [R92+UR14+0x32180] ;  /* 0x0321800e5c5c7984 */ /* 0x003e220008000c00 */
[----:B------:R-:W-:Y:S02]  /*1bb0*/  UIADD3 UR8, UR14, 0x180, URZ ;  /* 0x000001800e087890 */ /* 0x000fe4000fffe03f */
[----:B------:R-:W-:Y:S02]  /*1bc0*/  UIADD3 UR9, UR14, 0xa180, URZ ;  /* 0x0000a1800e097890 */ /* 0x000fe4000fffe03f */
[----:B------:R-:W-:Y:S02]  /*1bd0*/  USHF.R.U32.HI UR8, URZ, 0x4, UR8 ;  /* 0x000000043f087899 */ /* 0x000fe40008011608 */
[----:B------:R-:W-:Y:S02]  /*1be0*/  USHF.R.U32.HI UR9, URZ, 0x4, UR9 ;  /* 0x000000043f097899 */ /* 0x000fe40008011609 */
[----:B------:R-:W-:Y:S02]  /*1bf0*/  ULOP3.LUT UR8, UR8, 0x3fff, URZ, 0xc0, !UPT ;  /* 0x00003fff08087892 */ /* 0x000fe4000f8ec03f */
[----:B------:R-:W-:-:S02]  /*1c00*/  ULOP3.LUT UR9, UR9, 0x3fff, URZ, 0xc0, !UPT ;  /* 0x00003fff09097892 */ /* 0x000fc4000f8ec03f */
[----:B------:R-:W-:Y:S02]  /*1c10*/  ULOP3.LUT UR8, UR8, 0x10000, URZ, 0xfc, !UPT ;  /* 0x0001000008087892 */ /* 0x000fe4000f8efc3f */
[----:B------:R-:W-:Y:S02]  /*1c20*/  ULOP3.LUT UR9, UR9, 0x10000, URZ, 0xfc, !UPT ;  /* 0x0001000009097892 */ /* 0x000fe4000f8efc3f */
[----:B------:R-:W-:Y:S02]  /*1c30*/  ULEA UR19, UR18, UR8, 0x9 ;  /* 0x0000000812137291 */ /* 0x000fe4000f8e483f */
[----:B------:R-:W-:Y:S01]  /*1c40*/  ULEA UR22, UR18, UR9, 0xb ;  /* 0x0000000912167291 */ /* 0x000fe2000f8e583f */
[----:B------:R-:W-:Y:S02]  /*1c50*/  UMOV UR11, 0x40000040 ;  /* 0x40000040000b7882 */ /* 0x000fe40000000000 */
[----:B------:R-:W-:Y:S02]  /*1c60*/  UMOV UR9, 0x40000040 ;  /* 0x4000004000097882 */ /* 0x000fe40000000000 */
[----:B------:R-:W-:-:S02]  /*1c70*/  UMOV UR8, UR19 ;  /* 0x0000001300087c82 */ /* 0x000fc40008000000 */
[----:B------:R-:W-:Y:S01]  /*1c80*/  UMOV UR10, UR22 ;  /* 0x00000016000a7c82 */ /* 0x000fe20008000000 */
[----:B0-----:R-:W-:-:S06]  /*1c90*/  WARPGROUP.ARRIVE ;  /* 0x00000000000079c5 */ /* 0x001fcc0000000000 */
[----:B------:R-:W-:Y:S01]  /*1ca0*/  HGMMA.SP.64x128x32.F32 R24, gdesc[UR8], R24, UP0, R92, 0x0 ;  /* 0x09e05c00081879f0 */ /* 0x000fe2000bf00a18 */
[----:B------:R-:W-:Y:S02]  /*1cb0*/  UIADD3 UR8, UR19, 0x2, URZ ;  /* 0x0000000213087890 */ /* 0x000fe4000fffe03f */
[----:B------:R-:W-:Y:S01]  /*1cc0*/  UIADD3 UR10, UR22, 0x4, URZ ;  /* 0x00000004160a7890 */ /* 0x000fe2000fffe03f */
[----:B------:R-:W-:Y:S01]  /*1cd0*/  UMOV UR9, 0x40000040 ;  /* 0x4000004000097882 */ /* 0x000fe20000000000 */
[----:B------:R-:W-:-:S11]  /*1ce0*/  UMOV UR11, 0x40000040 ;  /* 0x40000040000b7882 */ /* 0x000fd60000000000 */
[----:B------:R-:W-:Y:S01]  /*1cf0*/  HGMMA.SP.64x128x32.F32 R24, gdesc[UR8], R24, R93, 0x0 ;  /* 0x09e05d00081879f0 */ /* 0x000fe20008700a18 */
        /* <DEDUP_REMOVED lines=9> */
[----:B------:R-:W-:Y:S03]  /*1d90*/  HGMMA.SP.64x128x32.F32 R24, gdesc[UR8], R24, R95, 0x0, gsb0 ;  /* 0x09e05f00081879f0 */ /* 0x000fe60008000a18 */
[----:B------:R-:W-:Y:S02]  /*1da0*/  WARPGROUP.DEPBAR.LE gsb0, 0x0 ;  /* 0x00008000000079c5 */ /* 0x000fe40000010000 */
[----:B------:R-:W-:Y:S05]  /*1db0*/  @!P1 BRA `(.L_x_25) ;  /* 0x0000000000049947 */ /* 0x000fea0003800000 */
[----:B------:R-:W-:Y:S01]  /*1dc0*/  BPT.TRAP 0x1 ;  /* 0x000000040000795c */ /* 0x000fe20000300000 */
.L_x_25:
[----:B------:R-:W-:-:S13]  /*1dd0*/  LOP3.LUT P0, RZ, R13, R22, RZ, 0xc0, !PT ;  /* 0x000000160dff7212 */ /* 0x000fda000780c0ff */
[----:B------:R-:W-:-:S05]  /*1de0*/  @P0 LEA R92, R91, UR14, 0x3 ;  /* 0x0000000e5b5c0c11 */ /* 0x000fca000f8e18ff */
[----:B------:R-:W-:-:S05]  /*1df0*/  @P0 VIADD R92, R92, 0x28 ;  /* 0x000000285c5c0836 */ /* 0x000fca0000000000 */
[----:B------:R-:W-:-:S04]  /*1e00*/  @P0 PRMT R92, R7, 0x654, R92 ;  /* 0x00000654075c0816 */ /* 0x000fc8000000005c */
[----:B------:R0:W-:Y:S01]  /*1e10*/  @P0 SYNCS.ARRIVE.TRANS64.RED.A1T0 RZ, [R92+URZ], RZ ;  /* 0x000000ff5cff09a7 */ /* 0x0001e2000810043f */
[----:B------:R-:W-:-:S13]  /*1e20*/  ISETP.GT.U32.AND P0, PT, R6, 0x1, PT ;  /* 0x000000010600780c */ /* 0x000fda0003f04070 */
[----:B0-----:R-:W-:Y:S05]  /*1e30*/  @P0 BRA `(.L_x_26) ;  /* 0x0000000000040947 */ /* 0x001fea0003800000 */
[----:B------:R-:W-:Y:S01]  /*1e40*/  BPT.TRAP 0x1 ;  /* 0x000000040000795c */ /* 0x000fe20000300000 */
.L_x_26:
[----:B------:R-:W-:Y:S01]  /*1e50*/  UIADD3 UR18, UR18, 0x1, URZ ;  /* 0x0000000112127890 */ /* 0x000fe2000fffe03f */
[C---:B------:R-:W-:Y:S01]  /*1e60*/  ISETP.GT.AND P1, PT, R90.reuse, 0x1, PT ;  /* 0x000000015a00780c */ /* 0x040fe20003f24270 */
[----:B------:R-:W-:Y:S02]  /*1e70*/  VIADD R91, R91, 0x1 ;  /* 0x000000015b5b7836 */ /* 0x000fe40000000000 */
[----:B------:R-:W-:Y:S01]  /*1e80*/  UISETP.NE.AND UP0, UPT, UR18, 0x5, UPT ;  /* 0x000000051200788c */ /* 0x000fe2000bf05270 */
[----:B------:R-:W-:Y:S02]  /*1e90*/  VIADD R90, R90, 0xffffffff ;  /* 0xffffffff5a5a7836 */ /* 0x000fe40000000000 */
[C---:B------:R-:W-:Y:S01]  /*1ea0*/  ISETP.NE.AND P0, PT, R91.reuse, 0x5, PT ;  /* 0x000000055b00780c */ /* 0x040fe20003f05270 */
[----:B------:R-:W-:Y:S02]  /*1eb0*/  USEL UR8, URZ, 0x1, UP0 ;  /* 0x000000013f087887 */ /* 0x000fe40008000000 */
[----:B------:R-:W-:Y:S01]  /*1ec0*/  USEL UR18, UR18, URZ, UP0 ;  /* 0x0000003f12127287 */ /* 0x000fe20008000000 */
[----:B------:R-:W-:Y:S01]  /*1ed0*/  SEL R91, R91, RZ, P0 ;  /* 0x000000ff5b5b7207 */ /* 0x000fe20000000000 */
[----:B------:R-:W-:-:S02]  /*1ee0*/  UPLOP3.LUT UP0, UPT, UPT, UPT, UPT, 0x80, 0x0 ;  /* 0x000000000000789c */ /* 0x000fc40003f0f070 */
[----:B------:R-:W-:Y:S01]  /*1ef0*/  LOP3.LUT R96, R96, UR8, RZ, 0x3c, !PT ;  /* 0x0000000860607c12 */ /* 0x000fe2000f8e3cff */
[----:B------:R-:W-:Y:S08]  /*1f00*/  @P1 BRA `(.L_x_27) ;  /* 0xfffffff800f01947 */ /* 0x000ff0000383ffff */
.L_x_20:
[----:B------:R-:W-:Y:S01]  /*1f10*/  IMAD.U32 R91, RZ, RZ, UR27 ;  /* 0x0000001bff5b7e24 */ /* 0x000fe2000f8e00ff */
[----:B------:R-:W-:Y:S01]  /*1f20*/  SHF.L.U32 R90, R104, 0x1f, RZ ;  /* 0x0000001f685a7819 */ /* 0x000fe200000006ff */
[----:B------:R-:W-:Y:S01]  /*1f30*/  UIADD3 UR5, UR5, UR24, URZ ;  /* 0x0000001805057290 */ /* 0x000fe2000fffe03f */
[----:B------:R-:W-:Y:S01]  /*1f40*/  SHF.R.S32.HI R94, RZ, 0x1f, R0 ;  /* 0x0000001fff5e7819 */ /* 0x000fe20000011400 */
[----:B------:R0:W-:Y:S01]  /*1f50*/  SYNCS.ARRIVE.TRANS64.A1T0 RZ, [R91+UR23], RZ ;  /* 0x000000ff5bff79a7 */ /* 0x0001e20008100017 */
[----:B------:R-:W-:Y:S02]  /*1f60*/  WARPGROUP.DEPBAR.LE gsb0, 0x0 ;  /* 0x00008000000079c5 */ /* 0x000fe40000010000 */
[----:B------:R-:W-:Y:S02]  /*1f70*/  UISETP.GE.U32.AND UP1, UPT, UR24, 0x5, UPT ;  /* 0x000000051800788c */ /* 0x000fe4000bf26070 */
[----:B------:R-:W-:Y:S01]  /*1f80*/  UISETP.GT.U32.AND UP0, UPT, UR5, 0x4, UPT ;  /* 0x000000040500788c */ /* 0x000fe2000bf04070 */
[----:B------:R-:W1:Y:S03]  /*1f90*/  SYNCS.PHASECHK.TRANS64.TRYWAIT P0, [UR16+0x8], R90 ;  /* 0x0000085aff0075a7 */ /* 0x000e660008000150 */
[----:B------:R-:W-:-:S04]  /*1fa0*/  UISETP.LT.U32.AND UP0, UPT, UR24, 0x5, UP0 ;  /* 0x000000051800788c */ /* 0x000fc80008701070 */
[----:B------:R-:W-:Y:S02]  /*1fb0*/  USEL UR10, URZ, 0x1, !UP0 ;  /* 0x000000013f0a7887 */ /* 0x000fe4000c000000 */
[----:B------:R-:W-:Y:S02]  /*1fc0*/  @UP1 UIMAD.WIDE.U32 UR8, UR5, -0x33333333, URZ ;  /* 0xcccccccd050818a5 */ /* 0x000fe4000f8e003f */
[----:B------:R-:W-:Y:S02]  /*1fd0*/  ULOP3.LUT UR4, UR4, UR10, URZ, 0x3c, !UPT ;  /* 0x0000000a04047292 */ /* 0x000fe4000f8e3c3f */
[----:B------:R-:W-:-:S04]  /*1fe0*/  @UP1 USHF.R.U32.HI UR8, URZ, 0x2, UR9 ;  /* 0x000000023f081899 */ /* 0x000fc80008011609 */
[----:B------:R-:W-:Y:S01]  /*1ff0*/  @UP1 ULOP3.LUT UR4, UR4, 0x1, UR8, 0x78, !UPT ;  /* 0x0000000104041892 */ /* 0x000fe2000f8e7808 */
[----:B01----:R-:W-:Y:S11]  /*2000*/  @!P0 BRA `(.L_x_28) ;  /* 0x0000006000e88947 */ /* 0x003ff60003800000 */
.L_x_185:
[----:B------:R-:W-:Y:S01]  /*2010*/  ULDC.64 UR8, c[0x0][0x6d0] ;  /* 0x0001b40000087ab9 */ /* 0x000fe20000000a00 */
[----:B------:R-:W-:Y:S02]  /*2020*/  IMAD.SHL.U32 R100, R5, 0x40, RZ ;  /* 0x0000004005647824 */ /* 0x000fe400078e00ff */
[----:B------:R-:W-:Y:S02]  /*2030*/  IMAD R93, R94, UR8, RZ ;  /* 0x000000085e5d7c24 */ /* 0x000fe4000f8e02ff */
[----:B0-----:R-:W-:Y:S01]  /*2040*/  IMAD.WIDE.U32 R90, R0, UR8, R10 ;  /* 0x00000008005a7c25 */ /* 0x001fe2000f8e000a */
[----:B------:R-:W-:Y:S01]  /*2050*/  ULDC UR8, c[0x0][0x284] ;  /* 0x0000a10000087ab9 */ /* 0x000fe20000000800 */
[----:B------:R-:W-:Y:S02]  /*2060*/  SHF.R.S32.HI R101, RZ, 0x1f, R100 ;  /* 0x0000001fff657819 */ /* 0x000fe40000011464 */
[----:B------:R-:W-:Y:S01]  /*2070*/  IMAD.SHL.U32 R92, R4, 0x80, RZ ;  /* 0x00000080045c7824 */ /* 0x000fe200078e00ff */
[----:B------:R-:W-:Y:S01]  /*2080*/  ISETP.GE.AND P0, PT, R100, UR8, PT ;  /* 0x0000000864007c0c */ /* 0x000fe2000bf06270 */
[----:B------:R-:W-:Y:S01]  /*2090*/  ULDC UR8, c[0x0][0x288] ;  /* 0x0000a20000087ab9 */ /* 0x000fe20000000800 */
[----:B------:R-:W-:Y:S01]  /*20a0*/  IMAD R93, R0, UR9, R93 ;  /* 0x00000009005d7c24 */ /* 0x000fe2000f8e025d */
[----:B------:R-:W-:-:S02]  /*20b0*/  IADD3 R90, P1, R100, R90, RZ ;  /* 0x0000005a645a7210 */ /* 0x000fc40007f3e0ff */
[----:B------:R-:W-:Y:S02]  /*20c0*/  ISETP.GE.OR P0, PT, R92, UR8, P0 ;  /* 0x000000085c007c0c */ /* 0x000fe40008706670 */
[----:B------:R-:W-:-:S11]  /*20d0*/  IADD3.X R91, R101, R91, R93, P1, !PT ;  /* 0x0000005b655b7210 */ /* 0x000fd60000ffe45d */
[----:B------:R-:W-:Y:S05]  /*20e0*/  @P0 BRA `(.L_x_29) ;  /* 0x0000004800740947 */ /* 0x000fea0003800000 */
[----:B------:R-:W0:Y:S01]  /*20f0*/  LDC.64 R114, c[0x0][0x6c8] ;  /* 0x0001b200ff727b82 */ /* 0x000e220000000a00 */
[----:B---3-5:R-:W-:Y:S01]  /*2100*/  FSETP.NEU.AND P1, PT, R15, RZ, PT ;  /* 0x000000ff0f00720b */ /* 0x028fe20003f2d000 */
[----:B------:R-:W-:Y:S01]  /*2110*/  IMAD.WIDE R106, R4, 0x80, R16 ;  /* 0x00000080046a7825 */ /* 0x000fe200078e0210 */
[----:B------:R-:W-:Y:S03]  /*2120*/  BSSY B0, `(.L_x_29) ;  /* 0x0000499000007945 */ /* 0x000fe60003800000 */
[----:B------:R-:W-:Y:S02]  /*2130*/  IMAD.IADD R5, R19, 0x1, -R92 ;  /* 0x0000000113057824 */ /* 0x000fe400078e0a5c */
[----:B------:R-:W-:-:S03]  /*2140*/  IMAD.IADD R4, R18, 0x1, -R100 ;  /* 0x0000000112047824 */ /* 0x000fc600078e0a64 */
[----:B------:R-:W-:-:S04]  /*2150*/  ISETP.GT.AND P0, PT, R5, RZ, PT ;  /* 0x000000ff0500720c */ /* 0x000fc80003f04270 */
[----:B------:R-:W-:Y:S01]  /*2160*/  ISETP.GT.AND P2, PT, R4, RZ, P0 ;  /* 0x000000ff0400720c */ /* 0x000fe20000744270 */
[-C--:B0-----:R-:W-:Y:S02]  /*2170*/  IMAD R92, R107, R114.reuse, RZ ;  /* 0x000000726b5c7224 */ /* 0x081fe400078e02ff */
[----:B------:R-:W-:-:S04]  /*2180*/  IMAD.WIDE.U32 R96, R106, R114, R90 ;  /* 0x000000726a607225 */ /* 0x000fc800078e005a */
[----:B------:R-:W-:-:S04]  /*2190*/  IMAD R91, R106, R115, R92 ;  /* 0x000000736a5b7224 */ /* 0x000fc800078e025c */
[----:B------:R-:W-:Y:S01]  /*21a0*/  IMAD.IADD R113, R97, 0x1, R91 ;  /* 0x0000000161717824 */ /* 0x000fe200078e025b */
[----:B------:R-:W-:Y:S06]  /*21b0*/  @!P1 BRA `(.L_x_30) ;  /* 0x0000003000d09947 */ /* 0x000fec0003800000 */
[----:B------:R-:W-:Y:S01]  /*21c0*/  ULDC.64 UR8, c[0x0][0x6b8] ;  /* 0x0001ae0000087ab9 */ /* 0x000fe20000000a00 */
[----:B------:R-:W-:Y:S01]  /*21d0*/  ULDC.64 UR30, c[0x0][0x6b0] ;  /* 0x0001ac00001e7ab9 */ /* 0x000fe20000000a00 */
[----:B------:R-:W-:Y:S01]  /*21e0*/  IMAD.WIDE.U32 R90, R0, UR8, R10 ;  /* 0x00000008005a7c25 */ /* 0x000fe2000f8e000a */
[----:B------:R-:W-:Y:S01]  /*21f0*/  ULDC.64 UR10, c[0x0][0x6a8] ;  /* 0x0001aa00000a7ab9 */ /* 0x000fe20000000a00 */
[----:B------:R-:W0:Y:S01]  /*2200*/  LDC.64 R102, c[0x0][0x6b0] ;  /* 0x0001ac00ff667b82 */ /* 0x000e220000000a00 */
[----:B------:R-:W-:Y:S01]  /*2210*/  ULDC.64 UR18, c[0x0][0x6c0] ;  /* 0x0001b00000127ab9 */ /* 0x000fe20000000a00 */
[----:B------:R-:W-:Y:S01]  /*2220*/  IMAD R93, R94, UR8, RZ ;  /* 0x000000085e5d7c24 */ /* 0x000fe2000f8e02ff */
[----:B------:R-:W-:Y:S01]  /*2230*/  IADD3 R92, P1, R100, R90, RZ ;  /* 0x0000005a645c7210 */ /* 0x000fe20007f3e0ff */
[----:B------:R-:W-:Y:S02]  /*2240*/  IMAD R95, R107, UR30, RZ ;  /* 0x0000001e6b5f7c24 */ /* 0x000fe4000f8e02ff */
[----:B------:R-:W-:-:S02]  /*2250*/  IMAD R109, R0, UR9, R93 ;  /* 0x00000009006d7c24 */ /* 0x000fc4000f8e025d */
[----:B------:R-:W-:-:S03]  /*2260*/  IMAD R111, R106, UR31, R95 ;  /* 0x0000001f6a6f7c24 */ /* 0x000fc6000f8e025f */
[----:B------:R-:W-:-:S03]  /*2270*/  IADD3.X R93, R101, R91, R109, P1, !PT ;  /* 0x0000005b655d7210 */ /* 0x000fc60000ffe46d */
[----:B------:R-:W-:-:S04]  /*2280*/  IMAD.WIDE.U32 R90, R106, UR30, R92 ;  /* 0x0000001e6a5a7c25 */ /* 0x000fc8000f8e005c */
[----:B------:R-:W-:Y:S01]  /*2290*/  IMAD.IADD R91, R91, 0x1, R111 ;  /* 0x000000015b5b7824 */ /* 0x000fe200078e026f */
[----:B------:R-:W-:-:S04]  /*22a0*/  LEA R94, P1, R90, UR10, 0x2 ;  /* 0x0000000a5a5e7c11 */ /* 0x000fc8000f8210ff */
[----:B------:R-:W-:-:S05]  /*22b0*/  LEA.HI.X R95, R90, UR11, R91, 0x2, P1 ;  /* 0x0000000b5a5f7c11 */ /* 0x000fca00088f145b */
[----:B------:R-:W2:Y:S01]  /*22c0*/  @P2 LDG.E.LTC128B R108, desc[UR20][R94.64] ;  /* 0x000000145e6c2981 */ /* 0x000ea2000c1e1920 */
[----:B------:R-:W-:Y:S01]  /*22d0*/  LEA R90, P1, R96, UR18, 0x2 ;  /* 0x00000012605a7c11 */ /* 0x000fe2000f8210ff */
[----:B------:R-:W-:Y:S01]  /*22e0*/  IMAD.WIDE.U32 R98, R106, UR30, R100 ;  /* 0x0000001e6a627c25 */ /* 0x000fe2000f8e0064 */
[----:B------:R-:W-:Y:S02]  /*22f0*/  BSSY B1, `(.L_x_31) ;  /* 0x0000017000017945 */ /* 0x000fe40003800000 */
[----:B------:R-:W-:Y:S01]  /*2300*/  LEA.HI.X R91, R96, UR19, R113, 0x2, P1 ;  /* 0x00000013605b7c11 */ /* 0x000fe200088f1471 */
[----:B0-----:R-:W-:Y:S01]  /*2310*/  IMAD.WIDE.U32 R102, R106, UR30, R102 ;  /* 0x0000001e6a667c25 */ /* 0x001fe2000f8e0066 */
[----:B------:R-:W-:Y:S02]  /*2320*/  LEA R96, P1, R114, R90, 0x2 ;  /* 0x0000005a72607211 */ /* 0x000fe400078210ff */
[----:B------:R-:W-:Y:S02]  /*2330*/  IADD3 R98, P3, R10, R98, RZ ;  /* 0x000000620a627210 */ /* 0x000fe40007f7e0ff */
[----:B------:R-:W-:-:S02]  /*2340*/  LEA.HI.X R97, R114, R91, R115, 0x2, P1 ;  /* 0x0000005b72617211 */ /* 0x000fc400008f1473 */
[----:B------:R-:W-:Y:S02]  /*2350*/  ISETP.GT.AND P1, PT, R5, 0x1, PT ;  /* 0x000000010500780c */ /* 0x000fe40003f24270 */
[----:B------:R-:W-:Y:S01]  /*2360*/  IADD3.X R99, R11, R111, R99, P3, !PT ;  /* 0x0000006f0b637210 */ /* 0x000fe20001ffe463 */
[----:B------:R-:W-:Y:S01]  /*2370*/  IMAD.IADD R111, R111, 0x1, R103 ;  /* 0x000000016f6f7824 */ /* 0x000fe200078e0267 */
[----:B------:R-:W-:Y:S01]  /*2380*/  IADD3 R100, P3, P5, R10, R102, R100 ;  /* 0x000000660a647210 */ /* 0x000fe20007d7e064 */
[----:B------:R-:W-:-:S03]  /*2390*/  IMAD.WIDE.U32 R98, R0, UR8, R98 ;  /* 0x0000000800627c25 */ /* 0x000fc6000f8e0062 */
[----:B------:R-:W-:Y:S01]  /*23a0*/  IADD3.X R101, R11, R111, R101, P3, P5 ;  /* 0x0000006f0b657210 */ /* 0x000fe20001fea465 */
[----:B------:R-:W-:Y:S02]  /*23b0*/  IMAD.IADD R103, R109, 0x1, R99 ;  /* 0x000000016d677824 */ /* 0x000fe400078e0263 */
[----:B--2---:R-:W-:-:S04]  /*23c0*/  FMUL R107, R108, R15 ;  /* 0x0000000f6c6b7220 */ /* 0x004fc80000400000 */
[----:B------:R-:W-:Y:S01]  /*23d0*/  FFMA R107, R24, R14, R107 ;  /* 0x0000000e186b7223 */ /* 0x000fe2000000006b */
[----:B------:R-:W-:-:S04]  /*23e0*/  IADD3 R24, P6, R92, R102, RZ ;  /* 0x000000665c187210 */ /* 0x000fc80007fde0ff */
[----:B------:R0:W-:Y:S01]  /*23f0*/  @P2 STG.E desc[UR20][R90.64], R107 ;  /* 0x0000006b5a002986 */ /* 0x0001e2000c101914 */
[----:B------:R-:W-:Y:S01]  /*2400*/  ISETP.GT.AND P2, PT, R4, RZ, P1 ;  /* 0x000000ff0400720c */ /* 0x000fe20000f44270 */
[----:B------:R-:W-:Y:S01]  /*2410*/  IMAD.X R93, R111, 0x1, R93, P6 ;  /* 0x000000016f5d7824 */ /* 0x000fe200030e065d */
[----:B------:R-:W-:-:S04]  /*2420*/  LEA R92, P6, R24, UR10, 0x2 ;  /* 0x0000000a185c7c11 */ /* 0x000fc8000f8c10ff */
[----:B------:R-:W-:-:S07]  /*2430*/  LEA.HI.X R93, R24, UR11, R93, 0x2, P6 ;  /* 0x0000000b185d7c11 */ /* 0x000fce000b0f145d */
[----:B0-----:R-:W-:Y:S05]  /*2440*/  @!P2 BRA `(.L_x_32) ;  /* 0x000000000004a947 */ /* 0x001fea0003800000 */
[----:B------:R0:W5:Y:S02]  /*2450*/  LDG.E.LTC128B R108, desc[UR20][R92.64] ;  /* 0x000000145c6c7981 */ /* 0x000164000c1e1920 */
.L_x_32:
[----:B------:R-:W-:Y:S05]  /*2460*/  BSYNC B1 ;  /* 0x0000000000017941 */ /* 0x000fea0003800000 */
.L_x_31:
[----:B-----5:R-:W-:Y:S01]  /*2470*/  FMUL R102, R108, R15 ;  /* 0x0000000f6c667220 */ /* 0x020fe20000400000 */
[----:B------:R-:W-:Y:S01]  /*2480*/  ISETP.GT.AND P3, PT, R4, 0x8, P0 ;  /* 0x000000080400780c */ /* 0x000fe20000764270 */
[----:B------:R-:W-:Y:S01]  /*2490*/  BSSY B1, `(.L_x_33) ;  /* 0x0000009000017945 */ /* 0x000fe20003800000 */
[C---:B------:R-:W-:Y:S01]  /*24a0*/  LEA R24, P5, R98.reuse, UR10, 0x2 ;  /* 0x0000000a62187c11 */ /* 0x040fe2000f8a10ff */
[----:B------:R-:W-:Y:S01]  /*24b0*/  FFMA R107, R25, R14, R102 ;  /* 0x0000000e196b7223 */ /* 0x000fe20000000066 */
[----:B------:R-:W-:Y:S02]  /*24c0*/  ISETP.GT.AND P0, PT, R5, 0x8, PT ;  /* 0x000000080500780c */ /* 0x000fe40003f04270 */
[----:B------:R-:W-:Y:S01]  /*24d0*/  LEA.HI.X R25, R98, UR11, R103, 0x2, P5 ;  /* 0x0000000b62197c11 */ /* 0x000fe2000a8f1467 */
[----:B------:R-:W-:Y:S01]  /*24e0*/  IMAD.WIDE.U32 R98, R0, UR8, R100 ;  /* 0x0000000800627c25 */ /* 0x000fe2000f8e0064 */
[----:B------:R1:W-:Y:S05]  /*24f0*/  @P2 STG.E desc[UR20][R96.64], R107 ;  /* 0x0000006b60002986 */ /* 0x0003ea000c101914 */
[----:B------:R-:W-:Y:S05]  /*2500*/  @!P3 BRA `(.L_x_34) ;  /* 0x000000000004b947 */ /* 0x000fea0003800000 */
[----:B------:R2:W5:Y:S02]  /*2510*/  LDG.E.LTC128B R108, desc[UR20][R24.64+0x20] ;  /* 0x00002014186c7981 */ /* 0x000564000c1e1920 */
.L_x_34:
[----:B------:R-:W-:Y:S05]  /*2520*/  BSYNC B1 ;  /* 0x0000000000017941 */ /* 0x000fea0003800000 */
.L_x_33:
[----:B--2--5:R-:W-:Y:S01]  /*2530*/  FMUL R25, R108, R15 ;  /* 0x0000000f6c197220 */ /* 0x024fe20000400000 */
[----:B------:R-:W-:Y:S01]  /*2540*/  ISETP.GT.AND P2, PT, R4, 0x8, P1 ;  /* 0x000000080400780c */ /* 0x000fe20000f44270 */
[----:B------:R-:W-:Y:S01]  /*2550*/  IMAD.IADD R99, R109, 0x1, R99 ;  /* 0x000000016d637824 */ /* 0x000fe200078e0263 */
[----:B------:R-:W-:Y:S01]  /*2560*/  LEA R24, P1, R98, UR10, 0x2 ;  /* 0x0000000a62187c11 */ /* 0x000fe2000f8210ff */
[----:B------:R-:W-:Y:S01]  /*2570*/  FFMA R101, R26, R14, R25 ;  /* 0x0000000e1a657223 */ /* 0x000fe20000000019 */
[----:B------:R-:W-:Y:S02]  /*2580*/  BSSY B1, `(.L_x_35) ;  /* 0x0000005000017945 */ /* 0x000fe40003800000 */
[----:B------:R-:W-:Y:S02]  /*2590*/  LEA.HI.X R25, R98, UR11, R99, 0x2, P1 ;  /* 0x0000000b62197c11 */ /* 0x000fe400088f1463 */
[----:B------:R2:W-:Y:S05]  /*25a0*/  @P3 STG.E desc[UR20][R90.64+0x20], R101 ;  /* 0x000020655a003986 */ /* 0x0005ea000c101914 */
[----:B------:R-:W-:Y:S05]  /*25b0*/  @!P2 BRA `(.L_x_36) ;  /* 0x000000000004a947 */ /* 0x000fea0003800000 */
[----:B------:R3:W5:Y:S02]  /*25c0*/  LDG.E.LTC128B R108, desc[UR20][R24.64+0x20] ;  /* 0x00002014186c7981 */ /* 0x000764000c1e1920 */
.L_x_36:
[----:B------:R-:W-:Y:S05]  /*25d0*/  BSYNC B1 ;  /* 0x0000000000017941 */ /* 0x000fea0003800000 */
.L_x_35:
[----:B-----5:R-:W-:Y:S01]  /*25e0*/  FMUL R0, R108, R15 ;  /* 0x0000000f6c007220 */ /* 0x020fe20000400000 */
[----:B------:R-:W-:Y:S01]  /*25f0*/  ISETP.GT.AND P3, PT, R4, RZ, P0 ;  /* 0x000000ff0400720c */ /* 0x000fe20000764270 */
[----:B------:R-:W-:Y:S01]  /*2600*/  BSSY B1, `(.L_x_37) ;  /* 0x0000009000017945 */ /* 0x000fe20003800000 */
[----:B---3--:R-:W-:Y:S01]  /*2610*/  IADD3 R24, P6, R94, UR12, RZ ;  /* 0x0000000c5e187c10 */ /* 0x008fe2000ffde0ff */
[----:B------:R-:W-:Y:S01]  /*2620*/  FFMA R27, R27, R14, R0 ;  /* 0x0000000e1b1b7223 */ /* 0x000fe20000000000 */
[----:B------:R-:W-:Y:S02]  /*2630*/  ISETP.GT.AND P1, PT, R5, 0x9, PT ;  /* 0x000000090500780c */ /* 0x000fe40003f24270 */
[----:B------:R-:W-:Y:S02]  /*2640*/  IADD3 R26, P5, R90, UR15, RZ ;  /* 0x0000000f5a1a7c10 */ /* 0x000fe4000ffbe0ff */
[----:B------:R3:W-:Y:S01]  /*2650*/  @P2 STG.E desc[UR20][R96.64+0x20], R27 ;  /* 0x0000201b60002986 */ /* 0x0007e2000c101914 */
[----:B------:R-:W-:-:S04]  /*2660*/  IADD3.X R25, R95, UR7, RZ, P6, !PT ;  /* 0x000000075f197c10 */ /* 0x000fc8000b7fe4ff */
[----:B------:R-:W-:Y:S06]  /*2670*/  @!P3 BRA `(.L_x_38) ;  /* 0x000000000004b947 */ /* 0x000fec0003800000 */
[----:B------:R4:W5:Y:S02]  /*2680*/  LDG.E.LTC128B R108, desc[UR20][R24.64] ;  /* 0x00000014186c7981 */ /* 0x000964000c1e1920 */
.L_x_38:
[----:B------:R-:W-:Y:S05]  /*2690*/  BSYNC B1 ;  /* 0x0000000000017941 */ /* 0x000fea0003800000 */
.L_x_37:
[----:B-----5:R-:W-:Y:S01]  /*26a0*/  FMUL R99, R108, R15 ;  /* 0x0000000f6c637220 */ /* 0x020fe20000400000 */
[----:B---3--:R-:W-:Y:S01]  /*26b0*/  IADD3.X R27, R91, UR13, RZ, P5, !PT ;  /* 0x0000000d5b1b7c10 */ /* 0x008fe2000affe4ff */
[----:B------:R-:W-:Y:S01]  /*26c0*/  BSSY B1, `(.L_x_39) ;  /* 0x0000009000017945 */ /* 0x000fe20003800000 */
[----:B------:R-:W-:Y:S01]  /*26d0*/  ISETP.GT.AND P2, PT, R4, RZ, P1 ;  /* 0x000000ff0400720c */ /* 0x000fe20000f44270 */
[----:B--2---:R-:W-:Y:S01]  /*26e0*/  FFMA R101, R28, R14, R99 ;  /* 0x0000000e1c657223 */ /* 0x004fe20000000063 */
[----:B------:R-:W-:Y:S02]  /*26f0*/  IADD3 R98, P6, R92, UR12, RZ ;  /* 0x0000000c5c627c10 */ /* 0x000fe4000ffde0ff */
[----:B------:R-:W-:Y:S02]  /*2700*/  IADD3 R100, P5, R96, UR15, RZ ;  /* 0x0000000f60647c10 */ /* 0x000fe4000ffbe0ff */
[----:B------:R2:W-:Y:S01]  /*2710*/  @P3 STG.E desc[UR20][R26.64], R101 ;  /* 0x000000651a003986 */ /* 0x0005e2000c101914 */
[----:B------:R-:W-:-:S06]  /*2720*/  IADD3.X R99, R93, UR7, RZ, P6, !PT ;  /* 0x000000075d637c10 */ /* 0x000fcc000b7fe4ff */
[----:B------:R-:W-:Y:S05]  /*2730*/  @!P2 BRA `(.L_x_40) ;  /* 0x000000000004a947 */ /* 0x000fea0003800000 */
[----:B------:R3:W5:Y:S02]  /*2740*/  LDG.E.LTC128B R108, desc[UR20][R98.64] ;  /* 0x00000014626c7981 */ /* 0x000764000c1e1920 */
.L_x_40:
[----:B------:R-:W-:Y:S05]  /*2750*/  BSYNC B1 ;  /* 0x0000000000017941 */ /* 0x000fea0003800000 */
.L_x_39:
[----:B-----5:R-:W-:Y:S01]  /*2760*/  FMUL R0, R108, R15 ;  /* 0x0000000f6c007220 */ /* 0x020fe20000400000 */
[----:B--2---:R-:W-:Y:S01]  /*2770*/  IADD3.X R101, R97, UR13, RZ, P5, !PT ;  /* 0x0000000d61657c10 */ /* 0x004fe2000affe4ff */
[----:B------:R-:W-:Y:S01]  /*2780*/  BSSY B1, `(.L_x_41) ;  /* 0x0000009000017945 */ /* 0x000fe20003800000 */
[----:B------:R-:W-:Y:S01]  /*2790*/  ISETP.GT.AND P0, PT, R4, 0x8, P0 ;  /* 0x000000080400780c */ /* 0x000fe20000704270 */
[----:B------:R-:W-:Y:S01]  /*27a0*/  FFMA R103, R29, R14, R0 ;  /* 0x0000000e1d677223 */ /* 0x000fe20000000000 */
[----:B------:R-:W-:Y:S02]  /*27b0*/  IADD3 R28, P3, R94, UR26, RZ ;  /* 0x0000001a5e1c7c10 */ /* 0x000fe4000ff7e0ff */
[----:B------:R-:W-:Y:S02]  /*27c0*/  IADD3 R102, P5, R90, UR25, RZ ;  /* 0x000000195a667c10 */ /* 0x000fe4000ffbe0ff */
[----:B------:R2:W-:Y:S01]  /*27d0*/  @P2 STG.E desc[UR20][R100.64], R103 ;  /* 0x0000006764002986 */ /* 0x0005e2000c101914 */
[----:B------:R-:W-:-:S06]  /*27e0*/  IADD3.X R29, R95, UR29, RZ, P3, !PT ;  /* 0x0000001d5f1d7c10 */ /* 0x000fcc0009ffe4ff */
[----:B------:R-:W-:Y:S05]  /*27f0*/  @!P0 BRA `(.L_x_42) ;  /* 0x0000000000048947 */ /* 0x000fea0003800000 */
[----:B------:R0:W5:Y:S02]  /*2800*/  LDG.E.LTC128B R108, desc[UR20][R28.64] ;  /* 0x000000141c6c7981 */ /* 0x000164000c1e1920 */
.L_x_42:
[----:B------:R-:W-:Y:S05]  /*2810*/  BSYNC B1 ;  /* 0x0000000000017941 */ /* 0x000fea0003800000 */
.L_x_41:
[----:B0----5:R-:W-:Y:S01]  /*2820*/  FMUL R29, R108, R15 ;  /* 0x0000000f6c1d7220 */ /* 0x021fe20000400000 */
[----:B--2---:R-:W-:Y:S01]  /*2830*/  IADD3.X R103, R91, UR28, RZ, P5, !PT ;  /* 0x0000001c5b677c10 */ /* 0x004fe2000affe4ff */
[----:B------:R-:W-:Y:S01]  /*2840*/  BSSY B1, `(.L_x_43) ;  /* 0x0000008000017945 */ /* 0x000fe20003800000 */
[----:B------:R-:W-:Y:S01]  /*2850*/  ISETP.GT.AND P2, PT, R4, 0x8, P1 ;  /* 0x000000080400780c */ /* 0x000fe20000f44270 */
[----:B------:R-:W-:Y:S01]  /*2860*/  FFMA R91, R30, R14, R29 ;  /* 0x0000000e1e5b7223 */ /* 0x000fe2000000001d */
[----:B------:R-:W-:-:S04]  /*2870*/  IADD3 R28, P1, R92, UR26, RZ ;  /* 0x0000001a5c1c7c10 */ /* 0x000fc8000ff3e0ff */
[----:B------:R0:W-:Y:S01]  /*2880*/  @P0 STG.E desc[UR20][R102.64], R91 ;  /* 0x0000005b66000986 */ /* 0x0001e2000c101914 */
[----:B------:R-:W-:-:S06]  /*2890*/  IADD3.X R29, R93, UR29, RZ, P1, !PT ;  /* 0x0000001d5d1d7c10 */ /* 0x000fcc0008ffe4ff */
[----:B------:R-:W-:Y:S05]  /*28a0*/  @!P2 BRA `(.L_x_44) ;  /* 0x000000000004a947 */ /* 0x000fea0003800000 */
[----:B------:R2:W5:Y:S02]  /*28b0*/  LDG.E.LTC128B R108, desc[UR20][R28.64] ;  /* 0x000000141c6c7981 */ /* 0x000564000c1e1920 */
.L_x_44:
[----:B------:R-:W-:Y:S05]  /*28c0*/  BSYNC B1 ;  /* 0x0000000000017941 */ /* 0x000fea0003800000 */
.L_x_43:
[----:B-----5:R-:W-:Y:S01]  /*28d0*/  FMUL R0, R108, R15 ;  /* 0x0000000f6c007220 */ /* 0x020fe20000400000 */
[----:B--2---:R-:W-:Y:S01]  /*28e0*/  IADD3 R28, P5, R96, UR25, RZ ;  /* 0x00000019601c7c10 */ /* 0x004fe2000ffbe0ff */
[----:B------:R-:W-:Y:S01]  /*28f0*/  BSSY B1, `(.L_x_45) ;  /* 0x000000c000017945 */ /* 0x000fe20003800000 */
[----:B------:R-:W-:Y:S01]  /*2900*/  ISETP.GT.AND P1, PT, R5, 0x10, PT ;  /* 0x000000100500780c */ /* 0x000fe20003f24270 */
[----:B0-----:R-:W-:Y:S01]  /*2910*/  FFMA R91, R31, R14, R0 ;  /* 0x0000000e1f5b7223 */ /* 0x001fe20000000000 */
[----:B------:R-:W-:Y:S02]  /*2920*/  IADD3.X R29, R97, UR28, RZ, P5, !PT ;  /* 0x0000001c611d7c10 */ /* 0x000fe4000affe4ff */
[----:B------:R-:W-:Y:S02]  /*2930*/  ISETP.GT.AND P3, PT, R4, RZ, P1 ;  /* 0x000000ff0400720c */ /* 0x000fe40000f64270 */
[----:B------:R-:W-:Y:S01]  /*2940*/  IADD3 R30, P6, R24, UR12, RZ ;  /* 0x0000000c181e7c10 */ /* 0x000fe2000ffde0ff */
[----:B------:R0:W-:Y:S01]  /*2950*/  @P2 STG.E desc[UR20][R28.64], R91 ;  /* 0x0000005b1c002986 */ /* 0x0001e2000c101914 */
[----:B------:R-:W-:-:S02]  /*2960*/  ISETP.GT.AND P0, PT, R5, 0x11, PT ;  /* 0x000000110500780c */ /* 0x000fc40003f04270 */
[----:B------:R-:W-:Y:S02]  /*2970*/  IADD3 R90, P5, R26, UR15, RZ ;  /* 0x0000000f1a5a7c10 */ /* 0x000fe4000ffbe0ff */
[----:B------:R-:W-:-:S05]  /*2980*/  IADD3.X R31, R25, UR7, RZ, P6, !PT ;  /* 0x00000007191f7c10 */ /* 0x000fca000b7fe4ff */
[----:B------:R-:W-:Y:S06]  /*2990*/  @!P3 BRA `(.L_x_46) ;  /* 0x000000000004b947 */ /* 0x000fec0003800000 */
[----:B------:R2:W5:Y:S02]  /*29a0*/  LDG.E.LTC128B R108, desc[UR20][R30.64] ;  /* 0x000000141e6c7981 */ /* 0x000564000c1e1920 */
.L_x_46:
[----:B------:R-:W-:Y:S05]  /*29b0*/  BSYNC B1 ;  /* 0x0000000000017941 */ /* 0x000fea0003800000 */
.L_x_45:
[----:B0----5:R-:W-:Y:S01]  /*29c0*/  FMUL R29, R108, R15 ;  /* 0x0000000f6c1d7220 */ /* 0x021fe20000400000 */
[----:B------:R-:W-:Y:S01]  /*29d0*/  IADD3.X R91, R27, UR13, RZ, P5, !PT ;  /* 0x0000000d1b5b7c10 */ /* 0x000fe2000affe4ff */
[----:B------:R-:W-:Y:S01]  /*29e0*/  BSSY B1, `(.L_x_47) ;  /* 0x0000009000017945 */ /* 0x000fe20003800000 */
[----:B------:R-:W-:Y:S01]  /*29f0*/  ISETP.GT.AND P2, PT, R4, RZ, P0 ;  /* 0x000000ff0400720c */ /* 0x000fe20000744270 */
[----:B------:R-:W-:Y:S01]  /*2a00*/  FFMA R93, R32, R14, R29 ;  /* 0x0000000e205d7223 */ /* 0x000fe2000000001d */
[----:B------:R-:W-:Y:S02]  /*2a10*/  IADD3 R28, P6, R98, UR12, RZ ;  /* 0x0000000c621c7c10 */ /* 0x000fe4000ffde0ff */
[----:B------:R-:W-:Y:S02]  /*2a20*/  IADD3 R92, P5, R100, UR15, RZ ;  /* 0x0000000f645c7c10 */ /* 0x000fe4000ffbe0ff */
[----:B------:R0:W-:Y:S01]  /*2a30*/  @P3 STG.E desc[UR20][R90.64], R93 ;  /* 0x0000005d5a003986 */ /* 0x0001e2000c101914 */
[----:B------:R-:W-:-:S06]  /*2a40*/  IADD3.X R29, R99, UR7, RZ, P6, !PT ;  /* 0x00000007631d7c10 */ /* 0x000fcc000b7fe4ff */
[----:B------:R-:W-:Y:S05]  /*2a50*/  @!P2 BRA `(.L_x_48) ;  /* 0x000000000004a947 */ /* 0x000fea0003800000 */
[----:B------:R0:W5:Y:S02]  /*2a60*/  LDG.E.LTC128B R108, desc[UR20][R28.64] ;  /* 0x000000141c6c7981 */ /* 0x000164000c1e1920 */
.L_x_48:
[----:B------:R-:W-:Y:S05]  /*2a70*/  BSYNC B1 ;  /* 0x0000000000017941 */ /* 0x000fea0003800000 */
.L_x_47:
[----:B-----5:R-:W-:Y:S01]  /*2a80*/  FMUL R0, R108, R15 ;  /* 0x0000000f6c007220 */ /* 0x020fe20000400000 */
[----:B0-----:R-:W-:Y:S01]  /*2a90*/  IADD3.X R93, R101, UR13, RZ, P5, !PT ;  /* 0x0000000d655d7c10 */ /* 0x001fe2000affe4ff */
[----:B------:R-:W-:Y:S01]  /*2aa0*/  BSSY B1, `(.L_x_49) ;  /* 0x0000009000017945 */ /* 0x000fe20003800000 */
[----:B------:R-:W-:Y:S01]  /*2ab0*/  ISETP.GT.AND P1, PT, R4, 0x8, P1 ;  /* 0x000000080400780c */ /* 0x000fe20000f24270 */
[----:B------:R-:W-:Y:S01]  /*2ac0*/  FFMA R33, R33, R14, R0 ;  /* 0x0000000e21217223 */ /* 0x000fe20000000000 */
[----:B----4-:R-:W-:Y:S02]  /*2ad0*/  IADD3 R24, P3, R24, UR26, RZ ;  /* 0x0000001a18187c10 */ /* 0x010fe4000ff7e0ff */
[----:B------:R-:W-:Y:S02]  /*2ae0*/  IADD3 R32, P5, R26, UR25, RZ ;  /* 0x000000191a207c10 */ /* 0x000fe4000ffbe0ff */
[----:B------:R0:W-:Y:S01]  /*2af0*/  @P2 STG.E desc[UR20][R92.64], R33 ;  /* 0x000000215c002986 */ /* 0x0001e2000c101914 */
[----:B------:R-:W-:-:S06]  /*2b00*/  IADD3.X R25, R25, UR29, RZ, P3, !PT ;  /* 0x0000001d19197c10 */ /* 0x000fcc0009ffe4ff */
[----:B------:R-:W-:Y:S05]  /*2b10*/  @!P1 BRA `(.L_x_50) ;  /* 0x0000000000049947 */ /* 0x000fea0003800000 */
[----:B------:R4:W5:Y:S02]  /*2b20*/  LDG.E.LTC128B R108, desc[UR20][R24.64] ;  /* 0x00000014186c7981 */ /* 0x000964000c1e1920 */
.L_x_50:
[----:B------:R-:W-:Y:S05]  /*2b30*/  BSYNC B1 ;  /* 0x0000000000017941 */ /* 0x000fea0003800000 */
.L_x_49:
[----:B----45:R-:W-:Y:S01]  /*2b40*/  FMUL R25, R108, R15 ;  /* 0x0000000f6c197220 */ /* 0x030fe20000400000 */
[----:B0-----:R-:W-:Y:S01]  /*2b50*/  IADD3.X R33, R27, UR28, RZ, P5, !PT ;  /* 0x0000001c1b217c10 */ /* 0x001fe2000affe4ff */
        /* <DEDUP_REMOVED lines=8> */
.L_x_52:
[----:B------:R-:W-:Y:S05]  /*2be0*/  BSYNC B1 ;  /* 0x0000000000017941 */ /* 0x000fea0003800000 */
.L_x_51:
[----:B-----5:R-:W-:Y:S01]  /*2bf0*/  FMUL R0, R108, R15 ;  /* 0x0000000f6c007220 */ /* 0x020fe20000400000 */
[----:B----4-:R-:W-:Y:S01]  /*2c00*/  IADD3 R24, P5, R100, UR25, RZ ;  /* 0x0000001964187c10 */ /* 0x010fe2000ffbe0ff */
[----:B------:R-:W-:Y:S01]  /*2c10*/  BSSY B1, `(.L_x_53) ;  /* 0x000000c000017945 */ /* 0x000fe20003800000 */
[----:B------:R-:W-:Y:S01]  /*2c20*/  ISETP.GT.AND P1, PT, R5, 0x18, PT ;  /* 0x000000180500780c */ /* 0x000fe20003f24270 */
[----:B------:R-:W-:Y:S01]  /*2c30*/  FFMA R35, R35, R14, R0 ;  /* 0x0000000e23237223 */ /* 0x000fe20000000000 */
[----:B------:R-:W-:Y:S02]  /*2c40*/  IADD3.X R25, R101, UR28, RZ, P5, !PT ;  /* 0x0000001c65197c10 */ /* 0x000fe4000affe4ff */
[----:B------:R-:W-:Y:S02]  /*2c50*/  ISETP.GT.AND P3, PT, R4, RZ, P1 ;  /* 0x000000ff0400720c */ /* 0x000fe40000f64270 */
[----:B------:R-:W-:Y:S01]  /*2c60*/  IADD3 R26, P6, R30, UR12, RZ ;  /* 0x0000000c1e1a7c10 */ /* 0x000fe2000ffde0ff */
[----:B------:R4:W-:Y:S01]  /*2c70*/  @P2 STG.E desc[UR20][R24.64], R35 ;  /* 0x0000002318002986 */ /* 0x0009e2000c101914 */
[----:B------:R-:W-:-:S02]  /*2c80*/  ISETP.GT.AND P0, PT, R5, 0x19, PT ;  /* 0x000000190500780c */ /* 0x000fc40003f04270 */
[----:B0-----:R-:W-:Y:S02]  /*2c90*/  IADD3 R32, P5, R90, UR15, RZ ;  /* 0x0000000f5a207c10 */ /* 0x001fe4000ffbe0ff */
[----:B------:R-:W-:-:S05]  /*2ca0*/  IADD3.X R27, R31, UR7, RZ, P6, !PT ;  /* 0x000000071f1b7c10 */ /* 0x000fca000b7fe4ff */
[----:B------:R-:W-:Y:S06]  /*2cb0*/  @!P3 BRA `(.L_x_54) ;  /* 0x000000000004b947 */ /* 0x000fec0003800000 */
[----:B------:R0:W5:Y:S02]  /*2cc0*/  LDG.E.LTC128B R108, desc[UR20][R26.64] ;  /* 0x000000141a6c7981 */ /* 0x000164000c1e1920 */
.L_x_54:
[----:B------:R-:W-:Y:S05]  /*2cd0*/  BSYNC B1 ;  /* 0x0000000000017941 */ /* 0x000fea0003800000 */
.L_x_53:
[----:B----45:R-:W-:Y:S01]  /*2ce0*/  FMUL R25, R108, R15 ;  /* 0x0000000f6c197220 */ /* 0x030fe20000400000 */
        /* <DEDUP_REMOVED lines=10> */
.L_x_56:
[----:B------:R-:W-:Y:S05]  /*2d90*/  BSYNC B1 ;  /* 0x0000000000017941 */ /* 0x000fea0003800000 */
.L_x_55:
[----:B-----5:R-:W-:Y:S01]  /*2da0*/  FMUL R0, R108, R15 ;  /* 0x0000000f6c007220 */ /* 0x020fe20000400000 */
[----:B----4-:R-:W-:Y:S01]  /*2db0*/  IADD3.X R35, R93, UR13, RZ, P5, !PT ;  /* 0x0000000d5d237c10 */ /* 0x010fe2000affe4ff */
[----:B------:R-:W-:Y:S01]  /*2dc0*/  BSSY B1, `(.L_x_57) ;  /* 0x0000009000017945 */ /* 0x000fe20003800000 */
[----:B------:R-:W-:Y:S01]  /*2dd0*/  ISETP.GT.AND P1, PT, R4, 0x8, P1 ;  /* 0x000000080400780c */ /* 0x000fe20000f24270 */
[----:B------:R-:W-:Y:S01]  /*2de0*/  FFMA R37, R37, R14, R0 ;  /* 0x0000000e25257223 */ /* 0x000fe20000000000 */
[----:B--2---:R-:W-:Y:S02]  /*2df0*/  IADD3 R30, P3, R30, UR26, RZ ;  /* 0x0000001a1e1e7c10 */ /* 0x004fe4000ff7e0ff */
[----:B------:R-:W-:Y:S02]  /*2e00*/  IADD3 R36, P5, R90, UR25, RZ ;  /* 0x000000195a247c10 */ /* 0x000fe4000ffbe0ff */
[----:B------:R2:W-:Y:S01]  /*2e10*/  @P2 STG.E desc[UR20][R34.64], R37 ;  /* 0x0000002522002986 */ /* 0x0005e2000c101914 */
[----:B------:R-:W-:-:S06]  /*2e20*/  IADD3.X R31, R31, UR29, RZ, P3, !PT ;  /* 0x0000001d1f1f7c10 */ /* 0x000fcc0009ffe4ff */
[----:B------:R-:W-:Y:S05]  /*2e30*/  @!P1 BRA `(.L_x_58) ;  /* 0x0000000000049947 */ /* 0x000fea0003800000 */
[----:B------:R4:W5:Y:S02]  /*2e40*/  LDG.E.LTC128B R108, desc[UR20][R30.64] ;  /* 0x000000141e6c7981 */ /* 0x000964000c1e1920 */
.L_x_58:
[----:B------:R-:W-:Y:S05]  /*2e50*/  BSYNC B1 ;  /* 0x0000000000017941 */ /* 0x000fea0003800000 */
.L_x_57:
[----:B----45:R-:W-:Y:S01]  /*2e60*/  FMUL R31, R108, R15 ;  /* 0x0000000f6c1f7220 */ /* 0x030fe20000400000 */
        /* <DEDUP_REMOVED lines=9> */
.L_x_60:
[----:B------:R-:W-:Y:S05]  /*2f00*/  BSYNC B1 ;  /* 0x0000000000017941 */ /* 0x000fea0003800000 */
.L_x_59:
        /* <DEDUP_REMOVED lines=10> */
[----:B--2---:R-:W-:Y:S02]  /*2fb0*/  IADD3 R36, P5, R32, UR15, RZ ;  /* 0x0000000f20247c10 */ /* 0x004fe4000ffbe0ff */
[----:B------:R-:W-:-:S05]  /*2fc0*/  IADD3.X R31, R27, UR7, RZ, P6, !PT ;  /* 0x000000071b1f7c10 */ /* 0x000fca000b7fe4ff */
[----:B------:R-:W-:Y:S06]  /*2fd0*/  @!P3 BRA `(.L_x_62) ;  /* 0x000000000004b947 */ /* 0x000fec0003800000 */
[----:B------:R2:W5:Y:S02]  /*2fe0*/  LDG.E.LTC128B R108, desc[UR20][R30.64] ;  /* 0x000000141e6c7981 */ /* 0x000564000c1e1920 */
.L_x_62:
[----:B------:R-:W-:Y:S05]  /*2ff0*/  BSYNC B1 ;  /* 0x0000000000017941 */ /* 0x000fea0003800000 */
.L_x_61:
        /* <DEDUP_REMOVED lines=11> */
.L_x_64:
[----:B------:R-:W-:Y:S05]  /*30b0*/  BSYNC B1 ;  /* 0x0000000000017941 */ /* 0x000fea0003800000 */
.L_x_63:
[----:B-----5:R-:W-:Y:S01]  /*30c0*/  FMUL R0, R108, R15 ;  /* 0x0000000f6c007220 */ /* 0x020fe20000400000 */
[----:B----4-:R-:W-:Y:S01]  /*30d0*/  IADD3.X R39, R35, UR13, RZ, P5, !PT ;  /* 0x0000000d23277c10 */ /* 0x010fe2000affe4ff */
[----:B------:R-:W-:Y:S01]  /*30e0*/  BSSY B1, `(.L_x_65) ;  /* 0x0000009000017945 */ /* 0x000fe20003800000 */
[----:B------:R-:W-:Y:S01]  /*30f0*/  ISETP.GT.AND P1, PT, R4, 0x8, P1 ;  /* 0x000000080400780c */ /* 0x000fe20000f24270 */
[----:B------:R-:W-:Y:S01]  /*3100*/  FFMA R41, R41, R14, R0 ;  /* 0x0000000e29297223 */ /* 0x000fe20000000000 */
[----:B0-----:R-:W-:Y:S02]  /*3110*/  IADD3 R26, P3, R26, UR26, RZ ;  /* 0x0000001a1a1a7c10 */ /* 0x001fe4000ff7e0ff */
[----:B------:R-:W-:Y:S02]  /*3120*/  IADD3 R40, P5, R32, UR25, RZ ;  /* 0x0000001920287c10 */ /* 0x000fe4000ffbe0ff */
[----:B------:R0:W-:Y:S01]  /*3130*/  @P2 STG.E desc[UR20][R38.64], R41 ;  /* 0x0000002926002986 */ /* 0x0001e2000c101914 */
[----:B------:R-:W-:-:S06]  /*3140*/  IADD3.X R27, R27, UR29, RZ, P3, !PT ;  /* 0x0000001d1b1b7c10 */ /* 0x000fcc0009ffe4ff */
[----:B------:R-:W-:Y:S05]  /*3150*/  @!P1 BRA `(.L_x_66) ;  /* 0x0000000000049947 */ /* 0x000fea0003800000 */
[----:B------:R4:W5:Y:S02]  /*3160*/  LDG.E.LTC128B R108, desc[UR20][R26.64] ;  /* 0x000000141a6c7981 */ /* 0x000964000c1e1920 */
.L_x_66:
[----:B------:R-:W-:Y:S05]  /*3170*/  BSYNC B1 ;  /* 0x0000000000017941 */ /* 0x000fea0003800000 */
.L_x_65:
        /* <DEDUP_REMOVED lines=10> */
.L_x_68:
[----:B------:R-:W-:Y:S05]  /*3220*/  BSYNC B1 ;  /* 0x0000000000017941 */ /* 0x000fea0003800000 */
.L_x_67:
        /* <DEDUP_REMOVED lines=10> */
[----:B------:R-:W-:Y:S02]  /*32d0*/  IADD3 R32, P5, R36, UR15, RZ ;  /* 0x0000000f24207c10 */ /* 0x000fe4000ffbe0ff */
[----:B0-----:R-:W-:-:S05]  /*32e0*/  IADD3.X R27, R31, UR7, RZ, P6, !PT ;  /* 0x000000071f1b7c10 */ /* 0x001fca000b7fe4ff */
[----:B------:R-:W-:Y:S06]  /*32f0*/  @!P3 BRA `(.L_x_70) ;  /* 0x000000000004b947 */ /* 0x000fec0003800000 */
[----:B------:R0:W5:Y:S02]  /*3300*/  LDG.E.LTC128B R108, desc[UR20][R26.64] ;  /* 0x000000141a6c7981 */ /* 0x000164000c1e1920 */
.L_x_70:
[----:B------:R-:W-:Y:S05]  /*3310*/  BSYNC B1 ;  /* 0x0000000000017941 */ /* 0x000fea0003800000 */
.L_x_69:
        /* <DEDUP_REMOVED lines=11> */
.L_x_72:
[----:B------:R-:W-:Y:S05]  /*33d0*/  BSYNC B1 ;  /* 0x0000000000017941 */ /* 0x000fea0003800000 */
.L_x_71:
        /* <DEDUP_REMOVED lines=11> */
.L_x_74:
[----:B------:R-:W-:Y:S05]  /*3490*/  BSYNC B1 ;  /* 0x0000000000017941 */ /* 0x000fea0003800000 */
.L_x_73:
[----:B----45:R-:W-:Y:S01]  /*34a0*/  FMUL R31, R108, R15 ;  /* 0x0000000f6c1f7220 */ /* 0x030fe20000400000 */
[----:B------:R-:W-:Y:S01]  /*34b0*/  IADD3.X R41, R37, UR28, RZ, P5, !PT ;  /* 0x0000001c25297c10 */ /* 0x000fe2000affe4ff */
        /* <DEDUP_REMOVED lines=8> */
.L_x_76:
[----:B------:R-:W-:Y:S05]  /*3540*/  BSYNC B1 ;  /* 0x0000000000017941 */ /* 0x000fea0003800000 */
.L_x_75:
[----:B-----5:R-:W-:Y:S01]  /*3550*/  FMUL R0, R108, R15 ;  /* 0x0000000f6c007220 */ /* 0x020fe20000400000 */
[----:B0-----:R-:W-:Y:S01]  /*3560*/  IADD3 R28, P5, R38, UR25, RZ ;  /* 0x00000019261c7c10 */ /* 0x001fe2000ffbe0ff */
        /* <DEDUP_REMOVED lines=9> */
[----:B----4-:R-:W-:-:S05]  /*3600*/  IADD3.X R31, R27, UR7, RZ, P6, !PT ;  /* 0x000000071b1f7c10 */ /* 0x010fca000b7fe4ff */
[----:B------:R-:W-:Y:S06]  /*3610*/  @!P3 BRA `(.L_x_78) ;  /* 0x000000000004b947 */ /* 0x000fec0003800000 */
[----:B------:R4:W5:Y:S02]  /*3620*/  LDG.E.LTC128B R108, desc[UR20][R30.64] ;  /* 0x000000141e6c7981 */ /* 0x000964000c1e1920 */
.L_x_78:
[----:B------:R-:W-:Y:S05]  /*3630*/  BSYNC B1 ;  /* 0x0000000000017941 */ /* 0x000fea0003800000 */
.L_x_77:
        /* <DEDUP_REMOVED lines=11> */
.L_x_80:
[----:B------:R-:W-:Y:S05]  /*36f0*/  BSYNC B1 ;  /* 0x0000000000017941 */ /* 0x000fea0003800000 */
.L_x_79:
[----:B-----5:R-:W-:Y:S01]  /*3700*/  FMUL R0, R108, R15 ;  /* 0x0000000f6c007220 */ /* 0x020fe20000400000 */
[----:B0-----:R-:W-:Y:S01]  /*3710*/  IADD3.X R39, R35, UR13, RZ, P5, !PT ;  /* 0x0000000d23277c10 */ /* 0x001fe2000affe4ff */
        /* <DEDUP_REMOVED lines=9> */
.L_x_82:
[----:B------:R-:W-:Y:S05]  /*37b0*/  BSYNC B1 ;  /* 0x0000000000017941 */ /* 0x000fea0003800000 */
.L_x_81:
[----:B0----5:R-:W-:Y:S01]  /*37c0*/  FMUL R27, R108, R15 ;  /* 0x0000000f6c1b7220 */ /* 0x021fe20000400000 */
        /* <DEDUP_REMOVED lines=9> */
.L_x_84:
[----:B------:R-:W-:Y:S05]  /*3860*/  BSYNC B1 ;  /* 0x0000000000017941 */ /* 0x000fea0003800000 */
.L_x_83:
        /* <DEDUP_REMOVED lines=14> */
.L_x_86:
[----:B------:R-:W-:Y:S05]  /*3950*/  BSYNC B1 ;  /* 0x0000000000017941 */ /* 0x000fea0003800000 */
.L_x_85:
[----:B0----5:R-:W-:Y:S01]  /*3960*/  FMUL R25, R108, R15 ;  /* 0x0000000f6c197220 */ /* 0x021fe20000400000 */
[----:B------:R-:W-:Y:S01]  /*3970*/  IADD3.X R33, R37, UR13, RZ, P5, !PT ;  /* 0x0000000d25217c10 */ /* 0x000fe2000affe4ff */
        /* <DEDUP_REMOVED lines=9> */
.L_x_88:
[----:B------:R-:W-:Y:S05]  /*3a10*/  BSYNC B1 ;  /* 0x0000000000017941 */ /* 0x000fea0003800000 */
.L_x_87:
        /* <DEDUP_REMOVED lines=11> */
.L_x_90:
[----:B------:R-:W-:Y:S05]  /*3ad0*/  BSYNC B1 ;  /* 0x0000000000017941 */ /* 0x000fea0003800000 */
.L_x_89:
        /* <DEDUP_REMOVED lines=10> */
.L_x_92:
[----:B------:R-:W-:Y:S05]  /*3b80*/  BSYNC B1 ;  /* 0x0000000000017941 */ /* 0x000fea0003800000 */
.L_x_91:
        /* <DEDUP_REMOVED lines=14> */
.L_x_94:
[----:B------:R-:W-:Y:S05]  /*3c70*/  BSYNC B1 ;  /* 0x0000000000017941 */ /* 0x000fea0003800000 */
.L_x_93:
        /* <DEDUP_REMOVED lines=11> */
.L_x_96:
[----:B------:R-:W-:Y:S05]  /*3d30*/  BSYNC B1 ;  /* 0x0000000000017941 */ /* 0x000fea0003800000 */
.L_x_95:
        /* <DEDUP_REMOVED lines=11> */
.L_x_98:
[----:B------:R-:W-:Y:S05]  /*3df0*/  BSYNC B1 ;  /* 0x0000000000017941 */ /* 0x000fea0003800000 */
.L_x_97:
[----:B0----5:R-:W-:Y:S01]  /*3e00*/  FMUL R27, R108, R15 ;  /* 0x0000000f6c1b7220 */ /* 0x021fe20000400000 */
[----:B------:R-:W-:Y:S01]  /*3e10*/  IADD3.X R41, R33, UR28, RZ, P5, !PT ;  /* 0x0000001c21297c10 */ /* 0x000fe2000affe4ff */
[----:B------:R-:W-:Y:S01]  /*3e20*/  BSSY B1, `(.L_x_99) ;  /* 0x0000008000017945 */ /* 0x000fe20003800000 */
[----:B------:R-:W-:Y:S01]  /*3e30*/  ISETP.GT.AND P2, PT, R4, 0x8, P0 ;  /* 0x000000080400780c */ /* 0x000fe20000744270 */
[----:B------:R-:W-:Y:S01]  /*3e40*/  FFMA R27, R58, R14, R27 ;  /* 0x0000000e3a1b7223 */ /* 0x000fe2000000001b */
[----:B--2---:R-:W-:-:S04]  /*3e50*/  IADD3 R24, P0, R24, UR26, RZ ;  /* 0x0000001a18187c10 */ /* 0x004fc8000ff1e0ff */
[----:B------:R0:W-:Y:S01]  /*3e60*/  @P1 STG.E desc[UR20][R40.64], R27 ;  /* 0x0000001b28001986 */ /* 0x0001e2000c101914 */
[----:B------:R-:W-:-:S06]  /*3e70*/  IADD3.X R25, R25, UR29, RZ, P0, !PT ;  /* 0x0000001d19197c10 */ /* 0x000fcc00087fe4ff */
[----:B------:R-:W-:Y:S05]  /*3e80*/  @!P2 BRA `(.L_x_100) ;  /* 0x000000000004a947 */ /* 0x000fea0003800000 */
[----:B------:R2:W5:Y:S02]  /*3e90*/  LDG.E.LTC128B R108, desc[UR20][R24.64] ;  /* 0x00000014186c7981 */ /* 0x000564000c1e1920 */
.L_x_100:
[----:B------:R-:W-:Y:S05]  /*3ea0*/  BSYNC B1 ;  /* 0x0000000000017941 */ /* 0x000fea0003800000 */
.L_x_99:
[----:B-----5:R-:W-:Y:S01]  /*3eb0*/  FMUL R0, R108, R15 ;  /* 0x0000000f6c007220 */ /* 0x020fe20000400000 */
[----:B--2---:R-:W-:Y:S01]  /*3ec0*/  IADD3 R24, P5, R34, UR25, RZ ;  /* 0x0000001922187c10 */ /* 0x004fe2000ffbe0ff */
        /* <DEDUP_REMOVED lines=12> */
.L_x_102:
[----:B------:R-:W-:Y:S05]  /*3f90*/  BSYNC B1 ;  /* 0x0000000000017941 */ /* 0x000fea0003800000 */
.L_x_101:
[----:B--2--5:R-:W-:Y:S01]  /*3fa0*/  FMUL R25, R108, R15 ;  /* 0x0000000f6c197220 */ /* 0x024fe20000400000 */
        /* <DEDUP_REMOVED lines=10> */
.L_x_104:
[----:B------:R-:W-:Y:S05]  /*4050*/  BSYNC B1 ;  /* 0x0000000000017941 */ /* 0x000fea0003800000 */
.L_x_103:
[----:B-----5:R-:W-:Y:S01]  /*4060*/  FMUL R0, R108, R15 ;  /* 0x0000000f6c007220 */ /* 0x020fe20000400000 */
[----:B--2---:R-:W-:Y:S01]  /*4070*/  IADD3.X R35, R39, UR13, RZ, P5, !PT ;  /* 0x0000000d27237c10 */ /* 0x004fe2000affe4ff */
        /* <DEDUP_REMOVED lines=9> */
.L_x_106:
[----:B------:R-:W-:Y:S05]  /*4110*/  BSYNC B1 ;  /* 0x0000000000017941 */ /* 0x000fea0003800000 */
.L_x_105:
        /* <DEDUP_REMOVED lines=10> */
.L_x_108:
[----:B------:R-:W-:Y:S05]  /*41c0*/  BSYNC B1 ;  /* 0x0000000000017941 */ /* 0x000fea0003800000 */
.L_x_107:
        /* <DEDUP_REMOVED lines=14> */
.L_x_110:
[----:B------:R-:W-:Y:S05]  /*42b0*/  BSYNC B1 ;  /* 0x0000000000017941 */ /* 0x000fea0003800000 */
.L_x_109:
        /* <DEDUP_REMOVED lines=11> */
.L_x_112:
[----:B------:R-:W-:Y:S05]  /*4370*/  BSYNC B1 ;  /* 0x0000000000017941 */ /* 0x000fea0003800000 */
.L_x_111:
        /* <DEDUP_REMOVED lines=11> */
.L_x_114:
[----:B------:R-:W-:Y:S05]  /*4430*/  BSYNC B1 ;  /* 0x0000000000017941 */ /* 0x000fea0003800000 */
.L_x_113:
        /* <DEDUP_REMOVED lines=10> */
.L_x_116:
[----:B------:R-:W-:Y:S05]  /*44e0*/  BSYNC B1 ;  /* 0x0000000000017941 */ /* 0x000fea0003800000 */
.L_x_115:
        /* <DEDUP_REMOVED lines=14> */
.L_x_118:
[----:B------:R-:W-:Y:S05]  /*45d0*/  BSYNC B1 ;  /* 0x0000000000017941 */ /* 0x000fea0003800000 */
.L_x_117:
        /* <DEDUP_REMOVED lines=11> */
.L_x_120:
[----:B------:R-:W-:Y:S05]  /*4690*/  BSYNC B1 ;  /* 0x0000000000017941 */ /* 0x000fea0003800000 */
.L_x_119:
        /* <DEDUP_REMOVED lines=11> */
.L_x_122:
[----:B------:R-:W-:Y:S05]  /*4750*/  BSYNC B1 ;  /* 0x0000000000017941 */ /* 0x000fea0003800000 */
.L_x_121:
        /* <DEDUP_REMOVED lines=10> */
.L_x_124:
[----:B------:R-:W-:Y:S05]  /*4800*/  BSYNC B1 ;  /* 0x0000000000017941 */ /* 0x000fea0003800000 */
.L_x_123:
        /* <DEDUP_REMOVED lines=14> */
.L_x_126:
[----:B------:R-:W-:Y:S05]  /*48f0*/  BSYNC B1 ;  /* 0x0000000000017941 */ /* 0x000fea0003800000 */
.L_x_125:
        /* <DEDUP_REMOVED lines=11> */
.L_x_128:
[----:B------:R-:W-:Y:S05]  /*49b0*/  BSYNC B1 ;  /* 0x0000000000017941 */ /* 0x000fea0003800000 */
.L_x_127:
        /* <DEDUP_REMOVED lines=11> */
.L_x_130:
[----:B------:R-:W-:Y:S05]  /*4a70*/  BSYNC B1 ;  /* 0x0000000000017941 */ /* 0x000fea0003800000 */
.L_x_129:
        /* <DEDUP_REMOVED lines=10> */
.L_x_132:
[----:B------:R-:W-:Y:S05]  /*4b20*/  BSYNC B1 ;  /* 0x0000000000017941 */ /* 0x000fea0003800000 */
.L_x_131:
        /* <DEDUP_REMOVED lines=14> */
.L_x_134:
[----:B------:R-:W-:Y:S05]  /*4c10*/  BSYNC B1 ;  /* 0x0000000000017941 */ /* 0x000fea0003800000 */
.L_x_133:
        /* <DEDUP_REMOVED lines=11> */
.L_x_136:
[----:B------:R-:W-:Y:S05]  /*4cd0*/  BSYNC B1 ;  /* 0x0000000000017941 */ /* 0x000fea0003800000 */
.L_x_135:
        /* <DEDUP_REMOVED lines=11> */
.L_x_138:
[----:B------:R-:W-:Y:S05]  /*4d90*/  BSYNC B1 ;  /* 0x0000000000017941 */ /* 0x000fea0003800000 */
.L_x_137:
        /* <DEDUP_REMOVED lines=10> */
.L_x_140:
[----:B------:R-:W-:Y:S05]  /*4e40*/  BSYNC B1 ;  /* 0x0000000000017941 */ /* 0x000fea0003800000 */
.L_x_139:
        /* <DEDUP_REMOVED lines=14> */
.L_x_142:
[----:B------:R-:W-:Y:S05]  /*4f30*/  BSYNC B1 ;  /* 0x0000000000017941 */ /* 0x000fea0003800000 */
.L_x_141:
[----:B0----5:R-:W-:Y:S01]  /*4f40*/  FMUL R29, R108, R15 ;  /* 0x0000000f6c1d7220 */ /* 0x021fe20000400000 */
[----:B------:R-:W-:Y:S01]  /*4f50*/  IADD3.X R37, R33, UR13, RZ, P6, !PT ;  /* 0x0000000d21257c10 */ /* 0x000fe2000b7fe4ff */
[----:B------:R-:W-:Y:S01]  /*4f60*/  BSSY B1, `(.L_x_143) ;  /* 0x0000008000017945 */ /* 0x000fe20003800000 */
[----:B------:R-:W-:Y:S01]  /*4f70*/  ISETP.GT.AND P2, PT, R4, RZ, P1 ;  /* 0x000000ff0400720c */ /* 0x000fe20000f44270 */
[----:B------:R-:W-:Y:S01]  /*4f80*/  FFMA R29, R80, R14, R29 ;  /* 0x0000000e501d7223 */ /* 0x000fe2000000001d */
[----:B------:R-:W-:-:S04]  /*4f90*/  IADD3 R40, P0, R24, UR12, RZ ;  /* 0x0000000c18287c10 */ /* 0x000fc8000ff1e0ff */
[----:B------:R0:W-:Y:S01]  /*4fa0*/  @P5 STG.E desc[UR20][R36.64], R29 ;  /* 0x0000001d24005986 */ /* 0x0001e2000c101914 */
[----:B------:R-:W-:-:S06]  /*4fb0*/  IADD3.X R41, R25, UR7, RZ, P0, !PT ;  /* 0x0000000719297c10 */ /* 0x000fcc00087fe4ff */
[----:B------:R-:W-:Y:S05]  /*4fc0*/  @!P2 BRA `(.L_x_144) ;  /* 0x000000000004a947 */ /* 0x000fea0003800000 */
[----:B------:R0:W5:Y:S02]  /*4fd0*/  LDG.E.LTC128B R108, desc[UR20][R40.64] ;  /* 0x00000014286c7981 */ /* 0x000164000c1e1920 */
.L_x_144:
[----:B------:R-:W-:Y:S05]  /*4fe0*/  BSYNC B1 ;  /* 0x0000000000017941 */ /* 0x000fea0003800000 */
.L_x_143:
[----:B-----5:R-:W-:Y:S01]  /*4ff0*/  FMUL R0, R108, R15 ;  /* 0x0000000f6c007220 */ /* 0x020fe20000400000 */
[----:B------:R-:W-:Y:S01]  /*5000*/  IADD3 R28, P5, R34, UR15, RZ ;  /* 0x0000000f221c7c10 */ /* 0x000fe2000ffbe0ff */
[----:B------:R-:W-:Y:S01]  /*5010*/  BSSY B1, `(.L_x_145) ;  /* 0x000000b000017945 */ /* 0x000fe20003800000 */
[----:B------:R-:W-:Y:S01]  /*5020*/  ISETP.GT.AND P3, PT, R4, 0x8, P3 ;  /* 0x000000080400780c */ /* 0x000fe20001f64270 */
[----:B------:R-:W-:Y:S01]  /*5030*/  FFMA R81, R81, R14, R0 ;  /* 0x0000000e51517223 */ /* 0x000fe20000000000 */
[----:B0-----:R-:W-:Y:S02]  /*5040*/  IADD3.X R29, R35, UR13, RZ, P5, !PT ;  /* 0x0000000d231d7c10 */ /* 0x001fe4000affe4ff */
[----:B------:R-:W-:Y:S02]  /*5050*/  IADD3 R26, P6, R26, UR26, RZ ;  /* 0x0000001a1a1a7c10 */ /* 0x000fe4000ffde0ff */
[----:B------:R-:W-:Y:S01]  /*5060*/  ISETP.GT.AND P0, PT, R5, 0x78, PT ;  /* 0x000000780500780c */ /* 0x000fe20003f04270 */
[----:B------:R0:W-:Y:S01]  /*5070*/  @P2 STG.E desc[UR20][R28.64], R81 ;  /* 0x000000511c002986 */ /* 0x0001e2000c101914 */
[----:B------:R-:W-:-:S02]  /*5080*/  IADD3 R38, P5, R32, UR25, RZ ;  /* 0x0000001920267c10 */ /* 0x000fc4000ffbe0ff */
[----:B------:R-:W-:-:S03]  /*5090*/  IADD3.X R27, R27, UR29, RZ, P6, !PT ;  /* 0x0000001d1b1b7c10 */ /* 0x000fc6000b7fe4ff */
[----:B------:R-:W-:Y:S08]  /*50a0*/  @!P3 BRA `(.L_x_146) ;  /* 0x000000000004b947 */ /* 0x000ff00003800000 */
[----:B------:R0:W5:Y:S02]  /*50b0*/  LDG.E.LTC128B R108, desc[UR20][R26.64] ;  /* 0x000000141a6c7981 */ /* 0x000164000c1e1920 */
.L_x_146:
[----:B------:R-:W-:Y:S05]  /*50c0*/  BSYNC B1 ;  /* 0x0000000000017941 */ /* 0x000fea0003800000 */
.L_x_145:
[----:B0----5:R-:W-:Y:S01]  /*50d0*/  FMUL R27, R108, R15 ;  /* 0x0000000f6c1b7220 */ /* 0x021fe20000400000 */
[----:B------:R-:W-:Y:S01]  /*50e0*/  IADD3.X R39, R33, UR28, RZ, P5, !PT ;  /* 0x0000001c21277c10 */ /* 0x000fe2000affe4ff */
[----:B------:R-:W-:Y:S01]  /*50f0*/  BSSY B1, `(.L_x_147) ;  /* 0x0000009000017945 */ /* 0x000fe20003800000 */
[----:B------:R-:W-:Y:S01]  /*5100*/  ISETP.GT.AND P1, PT, R4, 0x8, P1 ;  /* 0x000000080400780c */ /* 0x000fe20000f24270 */
[----:B------:R-:W-:Y:S01]  /*5110*/  FFMA R27, R82, R14, R27 ;  /* 0x0000000e521b7223 */ /* 0x000fe2000000001b */
[----:B------:R-:W-:Y:S02]  /*5120*/  IADD3 R24, P5, R24, UR26, RZ ;  /* 0x0000001a18187c10 */ /* 0x000fe4000ffbe0ff */
[----:B------:R-:W-:Y:S02]  /*5130*/  ISETP.GT.AND P2, PT, R5, 0x79, PT ;  /* 0x000000790500780c */ /* 0x000fe40003f44270 */
[----:B------:R0:W-:Y:S01]  /*5140*/  @P3 STG.E desc[UR20][R38.64], R27 ;  /* 0x0000001b26003986 */ /* 0x0001e2000c101914 */
[----:B------:R-:W-:-:S06]  /*5150*/  IADD3.X R25, R25, UR29, RZ, P5, !PT ;  /* 0x0000001d19197c10 */ /* 0x000fcc000affe4ff */
[----:B------:R-:W-:Y:S05]  /*5160*/  @!P1 BRA `(.L_x_148) ;  /* 0x0000000000049947 */ /* 0x000fea0003800000 */
[----:B------:R0:W5:Y:S02]  /*5170*/  LDG.E.LTC128B R108, desc[UR20][R24.64] ;  /* 0x00000014186c7981 */ /* 0x000164000c1e1920 */
.L_x_148:
[----:B------:R-:W-:Y:S05]  /*5180*/  BSYNC B1 ;  /* 0x0000000000017941 */ /* 0x000fea0003800000 */
.L_x_147:
[----:B0-----:R-:W-:Y:S01]  /*5190*/  IADD3 R24, P6, R34, UR25, RZ ;  /* 0x0000001922187c10 */ /* 0x001fe2000ffde0ff */
[----:B-----5:R-:W-:Y:S01]  /*51a0*/  FMUL R0, R108, R15 ;  /* 0x0000000f6c007220 */ /* 0x020fe20000400000 */
[----:B------:R-:W-:Y:S01]  /*51b0*/  ISETP.GT.AND P3, PT, R4, RZ, P0 ;  /* 0x000000ff0400720c */ /* 0x000fe20000764270 */
[----:B------:R-:W-:Y:S01]  /*51c0*/  BSSY B1, `(.L_x_149) ;  /* 0x0000009000017945 */ /* 0x000fe20003800000 */
[----:B------:R-:W-:Y:S01]  /*51d0*/  IADD3.X R25, R35, UR28, RZ, P6, !PT ;  /* 0x0000001c23197c10 */ /* 0x000fe2000b7fe4ff */
[----:B------:R-:W-:Y:S01]  /*51e0*/  FFMA R83, R83, R14, R0 ;  /* 0x0000000e53537223 */ /* 0x000fe20000000000 */
[----:B------:R-:W-:-:S04]  /*51f0*/  IADD3 R26, P5, R36, UR15, RZ ;  /* 0x0000000f241a7c10 */ /* 0x000fc8000ffbe0ff */
[----:B------:R0:W-:Y:S05]  /*5200*/  @P1 STG.E desc[UR20][R24.64], R83 ;  /* 0x0000005318001986 */ /* 0x0001ea000c101914 */
[----:B------:R-:W-:Y:S05]  /*5210*/  @!P3 BRA `(.L_x_150) ;  /* 0x00000000000cb947 */ /* 0x000fea0003800000 */
[----:B0-----:R-:W-:-:S04]  /*5220*/  IADD3 R24, P1, R30, UR12, RZ ;  /* 0x0000000c1e187c10 */ /* 0x001fc8000ff3e0ff */
[----:B------:R-:W-:-:S05]  /*5230*/  IADD3.X R25, R31, UR7, RZ, P1, !PT ;  /* 0x000000071f197c10 */ /* 0x000fca0008ffe4ff */
[----:B------:R0:W5:Y:S04]  /*5240*/  LDG.E.LTC128B R108, desc[UR20][R24.64] ;  /* 0x00000014186c7981 */ /* 0x000168000c1e1920 */
.L_x_150:
[----:B------:R-:W-:Y:S05]  /*5250*/  BSYNC B1 ;  /* 0x0000000000017941 */ /* 0x000fea0003800000 */
.L_x_149:
[----:B-----5:R-:W-:Y:S01]  /*5260*/  FMUL R5, R108, R15 ;  /* 0x0000000f6c057220 */ /* 0x020fe20000400000 */
[----:B------:R-:W-:Y:S01]  /*5270*/  IADD3.X R27, R37, UR13, RZ, P5, !PT ;  /* 0x0000000d251b7c10 */ /* 0x000fe2000affe4ff */
[----:B------:R-:W-:Y:S01]  /*5280*/  BSSY B1, `(.L_x_151) ;  /* 0x0000009000017945 */ /* 0x000fe20003800000 */
[----:B------:R-:W-:Y:S01]  /*5290*/  ISETP.GT.AND P1, PT, R4, RZ, P2 ;  /* 0x000000ff0400720c */ /* 0x000fe20001724270 */
[----:B------:R-:W-:Y:S01]  /*52a0*/  FFMA R5, R84, R14, R5 ;  /* 0x0000000e54057223 */ /* 0x000fe20000000005 */
[----:B------:R-:W-:-:S04]  /*52b0*/  IADD3 R32, P5, R28, UR15, RZ ;  /* 0x0000000f1c207c10 */ /* 0x000fc8000ffbe0ff */
[----:B------:R0:W-:Y:S07]  /*52c0*/  @P3 STG.E desc[UR20][R26.64], R5 ;  /* 0x000000051a003986 */ /* 0x0001ee000c101914 */
[----:B------:R-:W-:Y:S05]  /*52d0*/  @!P1 BRA `(.L_x_152) ;  /* 0x00000000000c9947 */ /* 0x000fea0003800000 */
[----:B0-----:R-:W-:-:S04]  /*52e0*/  IADD3 R24, P3, R40, UR12, RZ ;  /* 0x0000000c28187c10 */ /* 0x001fc8000ff7e0ff */
[----:B------:R-:W-:-:S05]  /*52f0*/  IADD3.X R25, R41, UR7, RZ, P3, !PT ;  /* 0x0000000729197c10 */ /* 0x000fca0009ffe4ff */
[----:B------:R0:W5:Y:S04]  /*5300*/  LDG.E.LTC128B R108, desc[UR20][R24.64] ;  /* 0x00000014186c7981 */ /* 0x000168000c1e1920 */
.L_x_152:
[----:B------:R-:W-:Y:S05]  /*5310*/  BSYNC B1 ;  /* 0x0000000000017941 */ /* 0x000fea0003800000 */
.L_x_151:
[----:B-----5:R-:W-:Y:S01]  /*5320*/  FMUL R0, R108, R15 ;  /* 0x0000000f6c007220 */ /* 0x020fe20000400000 */
[----:B------:R-:W-:Y:S01]  /*5330*/  IADD3.X R33, R29, UR13, RZ, P5, !PT ;  /* 0x0000000d1d217c10 */ /* 0x000fe2000affe4ff */
        /* <DEDUP_REMOVED lines=9> */
.L_x_154:
[----:B------:R-:W-:Y:S05]  /*53d0*/  BSYNC B1 ;  /* 0x0000000000017941 */ /* 0x000fea0003800000 */
.L_x_153:
[----:B------:R-:W-:Y:S01]  /*53e0*/  ISETP.GT.AND P2, PT, R4, 0x8, P2 ;  /* 0x000000080400780c */ /* 0x000fe20001744270 */
[----:B-----5:R-:W-:Y:S01]  /*53f0*/  FMUL R5, R108, R15 ;  /* 0x0000000f6c057220 */ /* 0x020fe20000400000 */
[----:B------:R-:W-:Y:S01]  /*5400*/  IADD3.X R27, R37, UR28, RZ, P5, !PT ;  /* 0x0000001c251b7c10 */ /* 0x000fe2000affe4ff */
[----:B------:R-:W-:Y:S02]  /*5410*/  BSSY B1, `(.L_x_155) ;  /* 0x0000007000017945 */ /* 0x000fe40003800000 */
[----:B0-----:R-:W-:-:S05]  /*5420*/  FFMA R25, R86, R14, R5 ;  /* 0x0000000e56197223 */ /* 0x001fca0000000005 */
[----:B------:R0:W-:Y:S01]  /*5430*/  @P0 STG.E desc[UR20][R26.64], R25 ;  /* 0x000000191a000986 */ /* 0x0001e2000c101914 */
[----:B------:R-:W-:-:S04]  /*5440*/  IADD3 R4, P0, R40, UR26, RZ ;  /* 0x0000001a28047c10 */ /* 0x000fc8000ff1e0ff */
[----:B------:R-:W-:Y:S01]  /*5450*/  IADD3.X R5, R41, UR29, RZ, P0, !PT ;  /* 0x0000001d29057c10 */ /* 0x000fe200087fe4ff */
[----:B------:R-:W-:Y:S08]  /*5460*/  @!P2 BRA `(.L_x_156) ;  /* 0x000000000004a947 */ /* 0x000ff00003800000 */
[----:B------:R0:W5:Y:S02]  /*5470*/  LDG.E.LTC128B R108, desc[UR20][R4.64] ;  /* 0x00000014046c7981 */ /* 0x000164000c1e1920 */
.L_x_156:
[----:B------:R-:W-:Y:S05]  /*5480*/  BSYNC B1 ;  /* 0x0000000000017941 */ /* 0x000fea0003800000 */
.L_x_155:
[----:B------:R-:W-:Y:S05]  /*5490*/  @!P2 BRA `(.L_x_157) ;  /* 0x000000140084a947 */ /* 0x000fea0003800000 */
[----:B0-----:R-:W-:Y:S01]  /*54a0*/  IADD3 R4, P0, R28, UR25, RZ ;  /* 0x000000191c047c10 */ /* 0x001fe2000ff1e0ff */
[----:B-----5:R-:W-:-:S03]  /*54b0*/  FMUL R108, R108, R15 ;  /* 0x0000000f6c6c7220 */ /* 0x020fc60000400000 */
[----:B------:R-:W-:Y:S01]  /*54c0*/  IADD3.X R5, R29, UR28, RZ, P0, !PT ;  /* 0x0000001c1d057c10 */ /* 0x000fe200087fe4ff */
[----:B------:R-:W-:-:S05]  /*54d0*/  FFMA R87, R87, R14, R108 ;  /* 0x0000000e57577223 */ /* 0x000fca000000006c */
[----:B------:R0:W-:Y:S01]  /*54e0*/  STG.E desc[UR20][R4.64], R87 ;  /* 0x0000005704007986 */ /* 0x0001e2000c101914 */
[----:B------:R-:W-:Y:S05]  /*54f0*/  BRA `(.L_x_157) ;  /* 0x00000014006c7947 */ /* 0x000fea0003800000 */
.L_x_30:
[----:B------:R-:W-:Y:S01]  /*5500*/  ISETP.GT.AND P1, PT, R5, 0x1, PT ;  /* 0x000000010500780c */ /* 0x000fe20003f24270 */
[----:B------:R-:W-:Y:S01]  /*5510*/  ULDC.64 UR8, c[0x0][0x6c0] ;  /* 0x0001b00000087ab9 */ /* 0x000fe20000000a00 */
[----:B------:R-:W-:Y:S01]  /*5520*/  ISETP.GT.AND P0, PT, R4, 0x8, P0 ;  /* 0x000000080400780c */ /* 0x000fe20000704270 */
[-C--:B------:R-:W-:Y:S01]  /*5530*/  FMUL R95, R24, R14.reuse ;  /* 0x0000000e185f7220 */ /* 0x080fe20000400000 */
[----:B------:R-:W-:Y:S01]  /*5540*/  LEA R90, P5, R96, UR8, 0x2 ;  /* 0x00000008605a7c11 */ /* 0x000fe2000f8a10ff */
[-C--:B------:R-:W-:Y:S01]  /*5550*/  FMUL R97, R25, R14.reuse ;  /* 0x0000000e19617220 */ /* 0x080fe20000400000 */
[----:B------:R-:W-:Y:S01]  /*5560*/  ISETP.GT.AND P3, PT, R4, RZ, P1 ;  /* 0x000000ff0400720c */ /* 0x000fe20000f64270 */
[-C--:B------:R-:W-:Y:S01]  /*5570*/  FMUL R99, R26, R14.reuse ;  /* 0x0000000e1a637220 */ /* 0x080fe20000400000 */
[----:B------:R-:W-:Y:S01]  /*5580*/  LEA.HI.X R91, R96, UR9, R113, 0x2, P5 ;  /* 0x00000009605b7c11 */ /* 0x000fe2000a8f1471 */
[----:B------:R-:W-:Y:S01]  /*5590*/  FMUL R101, R27, R14 ;  /* 0x0000000e1b657220 */ /* 0x000fe20000400000 */
[----:B------:R-:W-:Y:S01]  /*55a0*/  LEA R92, P5, R114, R90, 0x2 ;  /* 0x0000005a725c7211 */ /* 0x000fe200078a10ff */
[-C--:B------:R-:W-:Y:S01]  /*55b0*/  FMUL R33, R33, R14.reuse ;  /* 0x0000000e21217220 */ /* 0x080fe20000400000 */
[----:B------:R-:W-:Y:S01]  /*55c0*/  ISETP.GT.AND P1, PT, R4, 0x8, P1 ;  /* 0x000000080400780c */ /* 0x000fe20000f24270 */
[----:B------:R0:W-:Y:S01]  /*55d0*/  @P2 STG.E desc[UR20][R90.64], R95 ;  /* 0x0000005f5a002986 */ /* 0x0001e2000c101914 */
[----:B------:R-:W-:Y:S01]  /*55e0*/  LEA.HI.X R93, R114, R91, R115, 0x2, P5 ;  /* 0x0000005b725d7211 */ /* 0x000fe200028f1473 */
[-C--:B------:R-:W-:Y:S01]  /*55f0*/  FMUL R35, R35, R14.reuse ;  /* 0x0000000e23237220 */ /* 0x080fe20000400000 */
[----:B------:R-:W-:Y:S01]  /*5600*/  ISETP.GT.AND P2, PT, R5, 0x9, PT ;  /* 0x000000090500780c */ /* 0x000fe20003f44270 */
[-C--:B------:R-:W-:Y:S01]  /*5610*/  FMUL R37, R37, R14.reuse ;  /* 0x0000000e25257220 */ /* 0x080fe20000400000 */
[-C--:B------:R-:W-:Y:S01]  /*5620*/  FMUL R39, R39, R14.reuse ;  /* 0x0000000e27277220 */ /* 0x080fe20000400000 */
[----:B------:R1:W-:Y:S01]  /*5630*/  @P3 STG.E desc[UR20][R92.64], R97 ;  /* 0x000000615c003986 */ /* 0x0003e2000c101914 */
[----:B------:R-:W-:Y:S01]  /*5640*/  ISETP.GT.AND P3, PT, R5, 0x8, PT ;  /* 0x000000080500780c */ /* 0x000fe20003f64270 */
[-C--:B------:R-:W-:Y:S01]  /*5650*/  FMUL R41, R41, R14.reuse ;  /* 0x0000000e29297220 */ /* 0x080fe20000400000 */
[----:B------:R-:W-:Y:S01]  /*5660*/  ISETP.GT.AND P6, PT, R4, RZ, P2 ;  /* 0x000000ff0400720c */ /* 0x000fe200017c4270 */
[----:B------:R2:W-:Y:S01]  /*5670*/  @P0 STG.E desc[UR20][R90.64+0x20], R99 ;  /* 0x000020635a000986 */ /* 0x0005e2000c101914 */
[----:B------:R-:W-:Y:S01]  /*5680*/  IADD3 R24, P0, R90, UR15, RZ ;  /* 0x0000000f5a187c10 */ /* 0x000fe2000ff1e0ff */
[-C--:B0-----:R-:W-:Y:S01]  /*5690*/  FMUL R95, R28, R14.reuse ;  /* 0x0000000e1c5f7220 */ /* 0x081fe20000400000 */
[----:B------:R-:W-:Y:S01]  /*56a0*/  ISETP.GT.AND P5, PT, R4, RZ, P3 ;  /* 0x000000ff0400720c */ /* 0x000fe20001fa4270 */
[----:B------:R0:W-:Y:S01]  /*56b0*/  @P1 STG.E desc[UR20][R92.64+0x20], R101 ;  /* 0x000020655c001986 */ /* 0x0001e2000c101914 */
[----:B------:R-:W-:Y:S01]  /*56c0*/  IADD3.X R25, R91, UR13, RZ, P0, !PT ;  /* 0x0000000d5b197c10 */ /* 0x000fe200087fe4ff */
[-C--:B------:R-:W-:Y:S01]  /*56d0*/  FMUL R43, R43, R14.reuse ;  /* 0x0000000e2b2b7220 */ /* 0x080fe20000400000 */
[----:B------:R-:W-:Y:S01]  /*56e0*/  IADD3 R26, P0, R92, UR15, RZ ;  /* 0x0000000f5c1a7c10 */ /* 0x000fe2000ff1e0ff */
[-C--:B-1----:R-:W-:Y:S01]  /*56f0*/  FMUL R97, R29, R14.reuse ;  /* 0x0000000e1d617220 */ /* 0x082fe20000400000 */
[----:B------:R-:W-:Y:S01]  /*5700*/  IADD3 R28, P1, R90, UR25, RZ ;  /* 0x000000195a1c7c10 */ /* 0x000fe2000ff3e0ff */
[-C--:B------:R-:W-:Y:S01]  /*5710*/  FMUL R45, R45, R14.reuse ;  /* 0x0000000e2d2d7220 */ /* 0x080fe20000400000 */
[----:B------:R-:W-:Y:S01]  /*5720*/  IADD3.X R27, R93, UR13, RZ, P0, !PT ;  /* 0x0000000d5d1b7c10 */ /* 0x000fe200087fe4ff */
[-C--:B--2---:R-:W-:Y:S01]  /*5730*/  FMUL R99, R30, R14.reuse ;  /* 0x0000000e1e637220 */ /* 0x084fe20000400000 */
[C---:B------:R-:W-:Y:S01]  /*5740*/  ISETP.GT.AND P0, PT, R4.reuse, 0x8, P3 ;  /* 0x000000080400780c */ /* 0x040fe20001f04270 */
[-C--:B------:R-:W-:Y:S01]  /*5750*/  FMUL R47, R47, R14.reuse ;  /* 0x0000000e2f2f7220 */ /* 0x080fe20000400000 */
[----:B------:R-:W-:Y:S01]  /*5760*/  IADD3.X R29, R91, UR28, RZ, P1, !PT ;  /* 0x0000001c5b1d7c10 */ /* 0x000fe20008ffe4ff */
[----:B------:R1:W-:Y:S01]  /*5770*/  @P5 STG.E desc[UR20][R24.64], R95 ;  /* 0x0000005f18005986 */ /* 0x0003e2000c101914 */
[----:B------:R-:W-:Y:S01]  /*5780*/  ISETP.GT.AND P3, PT, R5, 0x10, PT ;  /* 0x000000100500780c */ /* 0x000fe20003f64270 */
[-C--:B0-----:R-:W-:Y:S01]  /*5790*/  FMUL R101, R31, R14.reuse ;  /* 0x0000000e1f657220 */ /* 0x081fe20000400000 */
[C---:B------:R-:W-:Y:S01]  /*57a0*/  ISETP.GT.AND P2, PT, R4.reuse, 0x8, P2 ;  /* 0x000000080400780c */ /* 0x040fe20001744270 */
[----:B------:R0:W-:Y:S01]  /*57b0*/  @P6 STG.E desc[UR20][R26.64], R97 ;  /* 0x000000611a006986 */ /* 0x0001e2000c101914 */
[----:B------:R-:W-:Y:S01]  /*57c0*/  ISETP.GT.AND P5, PT, R4, RZ, P3 ;  /* 0x000000ff0400720c */ /* 0x000fe20001fa4270 */
[-C--:B------:R-:W-:Y:S01]  /*57d0*/  FMUL R49, R49, R14.reuse ;  /* 0x0000000e31317220 */ /* 0x080fe20000400000 */
[----:B------:R-:W-:Y:S01]  /*57e0*/  IADD3 R30, P6, R92, UR25, RZ ;  /* 0x000000195c1e7c10 */ /* 0x000fe2000ffde0ff */
[-C--:B------:R-:W-:Y:S01]  /*57f0*/  FMUL R51, R51, R14.reuse ;  /* 0x0000000e33337220 */ /* 0x080fe20000400000 */
[----:B------:R-:W-:Y:S01]  /*5800*/  ISETP.GT.AND P1, PT, R5, 0x11, PT ;  /* 0x000000110500780c */ /* 0x000fe20003f24270 */
[----:B------:R-:W-:Y:S01]  /*5810*/  @P0 STG.E desc[UR20][R28.64], R99 ;  /* 0x000000631c000986 */ /* 0x000fe2000c101914 */
[----:B------:R-:W-:Y:S01]  /*5820*/  IADD3 R90, P0, R24, UR15, RZ ;  /* 0x0000000f185a7c10 */ /* 0x000fe2000ff1e0ff */
[-C--:B-1----:R-:W-:Y:S01]  /*5830*/  FMUL R95, R32, R14.reuse ;  /* 0x0000000e205f7220 */ /* 0x082fe20000400000 */
[----:B------:R-:W-:Y:S01]  /*5840*/  IADD3.X R31, R93, UR28, RZ, P6, !PT ;  /* 0x0000001c5d1f7c10 */ /* 0x000fe2000b7fe4ff */
[-C--:B------:R-:W-:Y:S01]  /*5850*/  FMUL R53, R53, R14.reuse ;  /* 0x0000000e35357220 */ /* 0x080fe20000400000 */
[----:B------:R-:W-:Y:S01]  /*5860*/  IADD3.X R91, R25, UR13, RZ, P0, !PT ;  /* 0x0000000d195b7c10 */ /* 0x000fe200087fe4ff */
[-C--:B0-----:R-:W-:Y:S01]  /*5870*/  FMUL R97, R34, R14.reuse ;  /* 0x0000000e22617220 */ /* 0x081fe20000400000 */
[----:B------:R-:W-:Y:S01]  /*5880*/  IADD3 R92, P0, R26, UR15, RZ ;  /* 0x0000000f1a5c7c10 */ /* 0x000fe2000ff1e0ff */
[----:B------:R-:W-:Y:S01]  /*5890*/  @P2 STG.E desc[UR20][R30.64], R101 ;  /* 0x000000651e002986 */ /* 0x000fe2000c101914 */
[C---:B------:R-:W-:Y:S01]  /*58a0*/  ISETP.GT.AND P6, PT, R4.reuse, RZ, P1 ;  /* 0x000000ff0400720c */ /* 0x040fe20000fc4270 */
[-C--:B------:R-:W-:Y:S01]  /*58b0*/  FMUL R55, R55, R14.reuse ;  /* 0x0000000e37377220 */ /* 0x080fe20000400000 */
[----:B------:R-:W-:Y:S01]  /*58c0*/  IADD3.X R93, R27, UR13, RZ, P0, !PT ;  /* 0x0000000d1b5d7c10 */ /* 0x000fe200087fe4ff */
[----:B------:R0:W-:Y:S01]  /*58d0*/  @P5 STG.E desc[UR20][R90.64], R95 ;  /* 0x0000005f5a005986 */ /* 0x0001e2000c101914 */
[----:B------:R-:W-:Y:S01]  /*58e0*/  ISETP.GT.AND P0, PT, R4, 0x8, P3 ;  /* 0x000000080400780c */ /* 0x000fe20001f04270 */
[-C--:B------:R-:W-:Y:S01]  /*58f0*/  FMUL R57, R57, R14.reuse ;  /* 0x0000000e39397220 */ /* 0x080fe20000400000 */
[----:B------:R-:W-:Y:S01]  /*5900*/  IADD3 R24, P5, R24, UR25, RZ ;  /* 0x0000001918187c10 */ /* 0x000fe2000ffbe0ff */
[-C--:B------:R-:W-:Y:S01]  /*5910*/  FMUL R59, R59, R14.reuse ;  /* 0x0000000e3b3b7220 */ /* 0x080fe20000400000 */
[----:B------:R-:W-:Y:S01]  /*5920*/  ISETP.GT.AND P3, PT, R5, 0x18, PT ;  /* 0x000000180500780c */ /* 0x000fe20003f64270 */
[-C--:B------:R-:W-:Y:S01]  /*5930*/  FMUL R61, R61, R14.reuse ;  /* 0x0000000e3d3d7220 */ /* 0x080fe20000400000 */
[----:B------:R-:W-:Y:S01]  /*5940*/  IADD3.X R25, R25, UR28, RZ, P5, !PT ;  /* 0x0000001c19197c10 */ /* 0x000fe2000affe4ff */
[-C--:B------:R-:W-:Y:S01]  /*5950*/  FMUL R63, R63, R14.reuse ;  /* 0x0000000e3f3f7220 */ /* 0x080fe20000400000 */
[C---:B------:R-:W-:Y:S01]  /*5960*/  ISETP.GT.AND P2, PT, R4.reuse, 0x8, P1 ;  /* 0x000000080400780c */ /* 0x040fe20000f44270 */
[----:B------:R1:W-:Y:S01]  /*5970*/  @P6 STG.E desc[UR20][R92.64], R33 ;  /* 0x000000215c006986 */ /* 0x0003e2000c101914 */
[----:B------:R-:W-:Y:S01]  /*5980*/  ISETP.GT.AND P5, PT, R4, RZ, P3 ;  /* 0x000000ff0400720c */ /* 0x000fe20001fa4270 */
[-C--:B0-----:R-:W-:Y:S01]  /*5990*/  FMUL R95, R38, R14.reuse ;  /* 0x0000000e265f7220 */ /* 0x081fe20000400000 */
[----:B------:R-:W-:Y:S01]  /*59a0*/  IADD3 R26, P6, R26, UR25, RZ ;  /* 0x000000191a1a7c10 */ /* 0x000fe2000ffde0ff */
[----:B------:R0:W-:Y:S01]  /*59b0*/  @P0 STG.E desc[UR20][R24.64], R97 ;  /* 0x0000006118000986 */ /* 0x0001e2000c101914 */
[----:B------:R-:W-:Y:S01]  /*59c0*/  IADD3 R28, P0, R90, UR15, RZ ;  /* 0x0000000f5a1c7c10 */ /* 0x000fe2000ff1e0ff */
[-C--:B------:R-:W-:Y:S01]  /*59d0*/  FMUL R65, R65, R14.reuse ;  /* 0x0000000e41417220 */ /* 0x080fe20000400000 */
[----:B------:R-:W-:Y:S01]  /*59e0*/  ISETP.GT.AND P1, PT, R5, 0x19, PT ;  /* 0x000000190500780c */ /* 0x000fe20003f24270 */
[-C--:B------:R-:W-:Y:S01]  /*59f0*/  FMUL R67, R67, R14.reuse ;  /* 0x0000000e43437220 */ /* 0x080fe20000400000 */
[----:B------:R-:W-:Y:S01]  /*5a00*/  IADD3.X R29, R91, UR13, RZ, P0, !PT ;  /* 0x0000000d5b1d7c10 */ /* 0x000fe200087fe4ff */
[-C--:B------:R-:W-:Y:S01]  /*5a10*/  FMUL R69, R69, R14.reuse ;  /* 0x0000000e45457220 */ /* 0x080fe20000400000 */
[----:B------:R-:W-:Y:S01]  /*5a20*/  IADD3 R30, P0, R92, UR15, RZ ;  /* 0x0000000f5c1e7c10 */ /* 0x000fe2000ff1e0ff */
[-C--:B-1----:R-:W-:Y:S01]  /*5a30*/  FMUL R33, R36, R14.reuse ;  /* 0x0000000e24217220 */ /* 0x082fe20000400000 */
[----:B------:R-:W-:Y:S01]  /*5a40*/  IADD3.X R27, R27, UR28, RZ, P6, !PT ;  /* 0x0000001c1b1b7c10 */ /* 0x000fe2000b7fe4ff */
[-C--:B------:R-:W-:Y:S01]  /*5a50*/  FMUL R71, R71, R14.reuse ;  /* 0x0000000e47477220 */ /* 0x080fe20000400000 */
[C---:B------:R-:W-:Y:S01]  /*5a60*/  ISETP.GT.AND P6, PT, R4.reuse, RZ, P1 ;  /* 0x000000ff0400720c */ /* 0x040fe20000fc4270 */
[-C--:B------:R-:W-:Y:S01]  /*5a70*/  FMUL R73, R73, R14.reuse ;  /* 0x0000000e49497220 */ /* 0x080fe20000400000 */
[----:B------:R-:W-:Y:S01]  /*5a80*/  IADD3.X R31, R93, UR13, RZ, P0, !PT ;  /* 0x0000000d5d1f7c10 */ /* 0x000fe200087fe4ff */
[----:B------:R1:W-:Y:S01]  /*5a90*/  @P2 STG.E desc[UR20][R26.64], R35 ;  /* 0x000000231a002986 */ /* 0x0003e2000c101914 */
[----:B------:R-:W-:Y:S01]  /*5aa0*/  ISETP.GT.AND P0, PT, R4, 0x8, P3 ;  /* 0x000000080400780c */ /* 0x000fe20001f04270 */
[-C--:B------:R-:W-:Y:S01]  /*5ab0*/  FMUL R75, R75, R14.reuse ;  /* 0x0000000e4b4b7220 */ /* 0x080fe20000400000 */
[----:B------:R-:W-:Y:S01]  /*5ac0*/  ISETP.GT.AND P3, PT, R5, 0x20, PT ;  /* 0x000000200500780c */ /* 0x000fe20003f64270 */
[----:B------:R2:W-:Y:S01]  /*5ad0*/  @P5 STG.E desc[UR20][R28.64], R33 ;  /* 0x000000211c005986 */ /* 0x0005e2000c101914 */
[----:B0-----:R-:W-:Y:S01]  /*5ae0*/  IADD3 R24, P5, R90, UR25, RZ ;  /* 0x000000195a187c10 */ /* 0x001fe2000ffbe0ff */
[-C--:B------:R-:W-:Y:S01]  /*5af0*/  FMUL R77, R77, R14.reuse ;  /* 0x0000000e4d4d7220 */ /* 0x080fe20000400000 */
[C---:B------:R-:W-:Y:S01]  /*5b00*/  ISETP.GT.AND P2, PT, R4.reuse, 0x8, P1 ;  /* 0x000000080400780c */ /* 0x040fe20000f44270 */
[-C--:B------:R-:W-:Y:S01]  /*5b10*/  FMUL R79, R79, R14.reuse ;  /* 0x0000000e4f4f7220 */ /* 0x080fe20000400000 */
[----:B------:R-:W-:Y:S01]  /*5b20*/  IADD3.X R25, R91, UR28, RZ, P5, !PT ;  /* 0x0000001c5b197c10 */ /* 0x000fe2000affe4ff */
[----:B------:R0:W-:Y:S01]  /*5b30*/  @P6 STG.E desc[UR20][R30.64], R37 ;  /* 0x000000251e006986 */ /* 0x0001e2000c101914 */
[----:B------:R-:W-:Y:S01]  /*5b40*/  ISETP.GT.AND P5, PT, R4, RZ, P3 ;  /* 0x000000ff0400720c */ /* 0x000fe20001fa4270 */
[-C--:B------:R-:W-:Y:S01]  /*5b50*/  FMUL R81, R81, R14.reuse ;  /* 0x0000000e51517220 */ /* 0x080fe20000400000 */
[----:B-1----:R-:W-:Y:S01]  /*5b60*/  IADD3 R26, P6, R92, UR25, RZ ;  /* 0x000000195c1a7c10 */ /* 0x002fe2000ffde0ff */
[----:B------:R1:W-:Y:S01]  /*5b70*/  @P0 STG.E desc[UR20][R24.64], R95 ;  /* 0x0000005f18000986 */ /* 0x0003e2000c101914 */
[----:B------:R-:W-:Y:S01]  /*5b80*/  IADD3 R32, P0, R28, UR15, RZ ;  /* 0x0000000f1c207c10 */ /* 0x000fe2000ff1e0ff */
[-C--:B------:R-:W-:Y:S01]  /*5b90*/  FMUL R83, R83, R14.reuse ;  /* 0x0000000e53537220 */ /* 0x080fe20000400000 */
[----:B------:R-:W-:Y:S01]  /*5ba0*/  ISETP.GT.AND P1, PT, R5, 0x21, PT ;  /* 0x000000210500780c */ /* 0x000fe20003f24270 */
[-C--:B------:R-:W-:Y:S01]  /*5bb0*/  FMUL R85, R85, R14.reuse ;  /* 0x0000000e55557220 */ /* 0x080fe20000400000 */
[----:B--2---:R-:W-:Y:S01]  /*5bc0*/  IADD3.X R33, R29, UR13, RZ, P0, !PT ;  /* 0x0000000d1d217c10 */ /* 0x004fe200087fe4ff */
[-C--:B------:R-:W-:Y:S01]  /*5bd0*/  FMUL R87, R87, R14.reuse ;  /* 0x0000000e57577220 */ /* 0x080fe20000400000 */
[----:B------:R-:W-:Y:S01]  /*5be0*/  IADD3 R34, P0, R30, UR15, RZ ;  /* 0x0000000f1e227c10 */ /* 0x000fe2000ff1e0ff */
[----:B0-----:R-:W-:Y:S01]  /*5bf0*/  FMUL R37, R40, R14 ;  /* 0x0000000e28257220 */ /* 0x001fe20000400000 */
[----:B------:R-:W-:-:S02]  /*5c00*/  IADD3.X R27, R93, UR28, RZ, P6, !PT ;  /* 0x0000001c5d1b7c10 */ /* 0x000fc4000b7fe4ff */
[C---:B------:R-:W-:Y:S02]  /*5c10*/  ISETP.GT.AND P6, PT, R4.reuse, RZ, P1 ;  /* 0x000000ff0400720c */ /* 0x040fe40000fc4270 */
[----:B------:R-:W-:Y:S01]  /*5c20*/  IADD3.X R35, R31, UR13, RZ, P0, !PT ;  /* 0x0000000d1f237c10 */ /* 0x000fe200087fe4ff */
[----:B------:R0:W-:Y:S01]  /*5c30*/  @P2 STG.E desc[UR20][R26.64], R39 ;  /* 0x000000271a002986 */ /* 0x0001e2000c101914 */
[----:B------:R-:W-:Y:S02]  /*5c40*/  ISETP.GT.AND P0, PT, R4, 0x8, P3 ;  /* 0x000000080400780c */ /* 0x000fe40001f04270 */
[----:B------:R-:W-:Y:S01]  /*5c50*/  ISETP.GT.AND P3, PT, R5, 0x28, PT ;  /* 0x000000280500780c */ /* 0x000fe20003f64270 */
[----:B------:R2:W-:Y:S01]  /*5c60*/  @P5 STG.E desc[UR20][R32.64], R37 ;  /* 0x0000002520005986 */ /* 0x0005e2000c101914 */
[----:B-1----:R-:W-:Y:S02]  /*5c70*/  IADD3 R24, P5, R28, UR25, RZ ;  /* 0x000000191c187c10 */ /* 0x002fe4000ffbe0ff */
[----:B------:R-:W-:-:S02]  /*5c80*/  ISETP.GT.AND P2, PT, R4, 0x8, P1 ;  /* 0x000000080400780c */ /* 0x000fc40000f44270 */
[----:B------:R-:W-:Y:S01]  /*5c90*/  IADD3.X R25, R29, UR28, RZ, P5, !PT ;  /* 0x0000001c1d197c10 */ /* 0x000fe2000affe4ff */
[----:B------:R-:W-:Y:S01]  /*5ca0*/  @P6 STG.E desc[UR20][R34.64], R41 ;  /* 0x0000002922006986 */ /* 0x000fe2000c101914 */
[----:B------:R-:W-:Y:S01]  /*5cb0*/  ISETP.GT.AND P5, PT, R4, RZ, P3 ;  /* 0x000000ff0400720c */ /* 0x000fe20001fa4270 */
[-C--:B0-----:R-:W-:Y:S01]  /*5cc0*/  FMUL R39, R42, R14.reuse ;  /* 0x0000000e2a277220 */ /* 0x081fe20000400000 */
[----:B------:R-:W-:Y:S02]  /*5cd0*/  IADD3 R26, P6, R30, UR25, RZ ;  /* 0x000000191e1a7c10 */ /* 0x000fe4000ffde0ff */
[----:B------:R-:W-:Y:S01]  /*5ce0*/  ISETP.GT.AND P1, PT, R5, 0x29, PT ;  /* 0x000000290500780c */ /* 0x000fe20003f24270 */
[----:B--2---:R-:W-:Y:S01]  /*5cf0*/  FMUL R37, R44, R14 ;  /* 0x0000000e2c257220 */ /* 0x004fe20000400000 */
[----:B------:R0:W-:Y:S01]  /*5d00*/  @P0 STG.E desc[UR20][R24.64], R39 ;  /* 0x0000002718000986 */ /* 0x0001e2000c101914 */
[----:B------:R-:W-:Y:S02]  /*5d10*/  IADD3 R28, P0, R32, UR15, RZ ;  /* 0x0000000f201c7c10 */ /* 0x000fe4000ff1e0ff */
[----:B------:R-:W-:-:S02]  /*5d20*/  IADD3.X R27, R31, UR28, RZ, P6, !PT ;  /* 0x0000001c1f1b7c10 */ /* 0x000fc4000b7fe4ff */
[----:B------:R-:W-:Y:S02]  /*5d30*/  IADD3.X R29, R33, UR13, RZ, P0, !PT ;  /* 0x0000000d211d7c10 */ /* 0x000fe400087fe4ff */
[----:B------:R-:W-:Y:S01]  /*5d40*/  IADD3 R30, P0, R34, UR15, RZ ;  /* 0x0000000f221e7c10 */ /* 0x000fe2000ff1e0ff */
[----:B------:R-:W-:Y:S01]  /*5d50*/  @P2 STG.E desc[UR20][R26.64], R43 ;  /* 0x0000002b1a002986 */ /* 0x000fe2000c101914 */
[C---:B------:R-:W-:Y:S02]  /*5d60*/  ISETP.GT.AND P6, PT, R4.reuse, RZ, P1 ;  /* 0x000000ff0400720c */ /* 0x040fe40000fc4270 */
[----:B------:R-:W-:Y:S01]  /*5d70*/  IADD3.X R31, R35, UR13, RZ, P0, !PT ;  /* 0x0000000d231f7c10 */ /* 0x000fe200087fe4ff */
[----:B------:R1:W-:Y:S01]  /*5d80*/  @P5 STG.E desc[UR20][R28.64], R37 ;  /* 0x000000251c005986 */ /* 0x0003e2000c101914 */
[----:B------:R-:W-:Y:S01]  /*5d90*/  ISETP.GT.AND P0, PT, R4, 0x8, P3 ;  /* 0x000000080400780c */ /* 0x000fe20001f04270 */
[----:B0-----:R-:W-:Y:S01]  /*5da0*/  FMUL R39, R46, R14 ;  /* 0x0000000e2e277220 */ /* 0x001fe20000400000 */
[----:B------:R-:W-:-:S02]  /*5db0*/  IADD3 R24, P5, R32, UR25, RZ ;  /* 0x0000001920187c10 */ /* 0x000fc4000ffbe0ff */
[----:B------:R-:W-:Y:S02]  /*5dc0*/  ISETP.GT.AND P3, PT, R5, 0x30, PT ;  /* 0x000000300500780c */ /* 0x000fe40003f64270 */
[----:B------:R-:W-:Y:S02]  /*5dd0*/  IADD3.X R25, R33, UR28, RZ, P5, !PT ;  /* 0x0000001c21197c10 */ /* 0x000fe4000affe4ff */
[C---:B------:R-:W-:Y:S01]  /*5de0*/  ISETP.GT.AND P2, PT, R4.reuse, 0x8, P1 ;  /* 0x000000080400780c */ /* 0x040fe20000f44270 */
[----:B------:R-:W-:Y:S01]  /*5df0*/  @P6 STG.E desc[UR20][R30.64], R45 ;  /* 0x0000002d1e006986 */ /* 0x000fe2000c101914 */
[----:B------:R-:W-:Y:S01]  /*5e00*/  ISETP.GT.AND P5, PT, R4, RZ, P3 ;  /* 0x000000ff0400720c */ /* 0x000fe20001fa4270 */
[----:B-1----:R-:W-:Y:S01]  /*5e10*/  FMUL R37, R48, R14 ;  /* 0x0000000e30257220 */ /* 0x002fe20000400000 */
[----:B------:R-:W-:Y:S01]  /*5e20*/  IADD3 R26, P6, R34, UR25, RZ ;  /* 0x00000019221a7c10 */ /* 0x000fe2000ffde0ff */
[----:B------:R0:W-:Y:S01]  /*5e30*/  @P0 STG.E desc[UR20][R24.64], R39 ;  /* 0x0000002718000986 */ /* 0x0001e2000c101914 */
[----:B------:R-:W-:-:S02]  /*5e40*/  IADD3 R32, P0, R28, UR15, RZ ;  /* 0x0000000f1c207c10 */ /* 0x000fc4000ff1e0ff */
[----:B------:R-:W-:Y:S02]  /*5e50*/  ISETP.GT.AND P1, PT, R5, 0x31, PT ;  /* 0x000000310500780c */ /* 0x000fe40003f24270 */
[----:B------:R-:W-:Y:S02]  /*5e60*/  IADD3.X R33, R29, UR13, RZ, P0, !PT ;  /* 0x0000000d1d217c10 */ /* 0x000fe400087fe4ff */
[----:B------:R-:W-:Y:S02]  /*5e70*/  IADD3 R34, P0, R30, UR15, RZ ;  /* 0x0000000f1e227c10 */ /* 0x000fe4000ff1e0ff */
[----:B------:R-:W-:Y:S02]  /*5e80*/  IADD3.X R27, R35, UR28, RZ, P6, !PT ;  /* 0x0000001c231b7c10 */ /* 0x000fe4000b7fe4ff */
[----:B------:R-:W-:Y:S01]  /*5e90*/  ISETP.GT.AND P6, PT, R4, RZ, P1 ;  /* 0x000000ff0400720c */ /* 0x000fe20000fc4270 */
[----:B0-----:R-:W-:Y:S01]  /*5ea0*/  FMUL R39, R50, R14 ;  /* 0x0000000e32277220 */ /* 0x001fe20000400000 */
[----:B------:R-:W-:Y:S01]  /*5eb0*/  IADD3.X R35, R31, UR13, RZ, P0, !PT ;  /* 0x0000000d1f237c10 */ /* 0x000fe200087fe4ff */
[----:B------:R0:W-:Y:S01]  /*5ec0*/  @P2 STG.E desc[UR20][R26.64], R47 ;  /* 0x0000002f1a002986 */ /* 0x0001e2000c101914 */
[----:B------:R-:W-:-:S02]  /*5ed0*/  ISETP.GT.AND P0, PT, R4, 0x8, P3 ;  /* 0x000000080400780c */ /* 0x000fc40001f04270 */
[----:B------:R-:W-:Y:S01]  /*5ee0*/  ISETP.GT.AND P3, PT, R5, 0x38, PT ;  /* 0x000000380500780c */ /* 0x000fe20003f64270 */
[----:B------:R1:W-:Y:S01]  /*5ef0*/  @P5 STG.E desc[UR20][R32.64], R37 ;  /* 0x0000002520005986 */ /* 0x0003e2000c101914 */
[----:B------:R-:W-:Y:S02]  /*5f00*/  IADD3 R24, P5, R28, UR25, RZ ;  /* 0x000000191c187c10 */ /* 0x000fe4000ffbe0ff */
[C---:B------:R-:W-:Y:S02]  /*5f10*/  ISETP.GT.AND P2, PT, R4.reuse, 0x8, P1 ;  /* 0x000000080400780c */ /* 0x040fe40000f44270 */
[----:B------:R-:W-:Y:S01]  /*5f20*/  IADD3.X R25, R29, UR28, RZ, P5, !PT ;  /* 0x0000001c1d197c10 */ /* 0x000fe2000affe4ff */
[----:B------:R-:W-:Y:S01]  /*5f30*/  @P6 STG.E desc[UR20][R34.64], R49 ;  /* 0x0000003122006986 */ /* 0x000fe2000c101914 */
[----:B------:R-:W-:Y:S02]  /*5f40*/  ISETP.GT.AND P5, PT, R4, RZ, P3 ;  /* 0x000000ff0400720c */ /* 0x000fe40001fa4270 */
[----:B0-----:R-:W-:Y:S01]  /*5f50*/  IADD3 R26, P6, R30, UR25, RZ ;  /* 0x000000191e1a7c10 */ /* 0x001fe2000ffde0ff */
[----:B------:R0:W-:Y:S01]  /*5f60*/  @P0 STG.E desc[UR20][R24.64], R39 ;  /* 0x0000002718000986 */ /* 0x0001e2000c101914 */
[----:B------:R-:W-:Y:S01]  /*5f70*/  IADD3 R28, P0, R32, UR15, RZ ;  /* 0x0000000f201c7c10 */ /* 0x000fe2000ff1e0ff */
[----:B-1----:R-:W-:Y:S01]  /*5f80*/  FMUL R37, R52, R14 ;  /* 0x0000000e34257220 */ /* 0x002fe20000400000 */
[----:B------:R-:W-:-:S02]  /*5f90*/  ISETP.GT.AND P1, PT, R5, 0x39, PT ;  /* 0x000000390500780c */ /* 0x000fc40003f24270 */
        /* <DEDUP_REMOVED lines=61> */
[----:B------:R-:W-:Y:S02]  /*6370*/  IADD3.X R27, R35, UR28, RZ, P6, !PT ;  /* 0x0000001c231b7c10 */ /* 0x000fe4000b7fe4ff */
[----:B------:R-:W-:Y:S02]  /*6380*/  IADD3 R34, P0, R30, UR15, RZ ;  /* 0x0000000f1e227c10 */ /* 0x000fe4000ff1e0ff */
[----:B------:R-:W-:Y:S01]  /*6390*/  ISETP.GT.AND P6, PT, R4, RZ, P1 ;  /* 0x000000ff0400720c */ /* 0x000fe20000fc4270 */
[----:B------:R1:W-:Y:S01]  /*63a0*/  @P2 STG.E desc[UR20][R26.64], R63 ;  /* 0x0000003f1a002986 */ /* 0x0003e2000c101914 */
[----:B------:R-:W-:Y:S01]  /*63b0*/  IADD3.X R35, R31, UR13, RZ, P0, !PT ;  /* 0x0000000d1f237c10 */ /* 0x000fe200087fe4ff */
[----:B0-----:R-:W-:Y:S01]  /*63c0*/  FMUL R39, R66, R14 ;  /* 0x0000000e42277220 */ /* 0x001fe20000400000 */
[----:B------:R-:W-:Y:S01]  /*63d0*/  ISETP.GT.AND P0, PT, R4, 0x8, P3 ;  /* 0x000000080400780c */ /* 0x000fe20001f04270 */
[----:B------:R0:W-:Y:S01]  /*63e0*/  @P5 STG.E desc[UR20][R32.64], R37 ;  /* 0x0000002520005986 */ /* 0x0001e2000c101914 */
[----:B------:R-:W-:-:S02]  /*63f0*/  IADD3 R24, P5, R28, UR25, RZ ;  /* 0x000000191c187c10 */ /* 0x000fc4000ffbe0ff */
[----:B------:R-:W-:Y:S02]  /*6400*/  ISETP.GT.AND P2, PT, R4, 0x8, P1 ;  /* 0x000000080400780c */ /* 0x000fe40000f44270 */
[----:B------:R-:W-:Y:S02]  /*6410*/  IADD3.X R25, R29, UR28, RZ, P5, !PT ;  /* 0x0000001c1d197c10 */ /* 0x000fe4000affe4ff */
[C---:B------:R-:W-:Y:S01]  /*6420*/  ISETP.GT.AND P3, PT, R5.reuse, 0x58, PT ;  /* 0x000000580500780c */ /* 0x040fe20003f64270 */
[----:B------:R-:W-:Y:S01]  /*6430*/  @P6 STG.E desc[UR20][R34.64], R65 ;  /* 0x0000004122006986 */ /* 0x000fe2000c101914 */
[----:B-1----:R-:W-:Y:S02]  /*6440*/  IADD3 R26, P6, R30, UR25, RZ ;  /* 0x000000191e1a7c10 */ /* 0x002fe4000ffde0ff */
[----:B------:R-:W-:Y:S01]  /*6450*/  ISETP.GT.AND P1, PT, R5, 0x59, PT ;  /* 0x000000590500780c */ /* 0x000fe20003f24270 */
[----:B------:R1:W-:Y:S01]  /*6460*/  @P0 STG.E desc[UR20][R24.64], R39 ;  /* 0x0000002718000986 */ /* 0x0003e2000c101914 */
[----:B------:R-:W-:Y:S01]  /*6470*/  ISETP.GT.AND P5, PT, R4, RZ, P3 ;  /* 0x000000ff0400720c */ /* 0x000fe20001fa4270 */
[----:B0-----:R-:W-:Y:S01]  /*6480*/  FMUL R37, R68, R14 ;  /* 0x0000000e44257220 */ /* 0x001fe20000400000 */
[----:B------:R-:W-:-:S02]  /*6490*/  IADD3.X R27, R31, UR28, RZ, P6, !PT ;  /* 0x0000001c1f1b7c10 */ /* 0x000fc4000b7fe4ff */
[----:B------:R-:W-:Y:S02]  /*64a0*/  IADD3 R28, P0, R32, UR15, RZ ;  /* 0x0000000f201c7c10 */ /* 0x000fe4000ff1e0ff */
[----:B------:R-:W-:Y:S01]  /*64b0*/  ISETP.GT.AND P6, PT, R4, RZ, P1 ;  /* 0x000000ff0400720c */ /* 0x000fe20000fc4270 */
[----:B------:R0:W-:Y:S01]  /*64c0*/  @P2 STG.E desc[UR20][R26.64], R67 ;  /* 0x000000431a002986 */ /* 0x0001e2000c101914 */
[----:B------:R-:W-:Y:S02]  /*64d0*/  IADD3.X R29, R33, UR13, RZ, P0, !PT ;  /* 0x0000000d211d7c10 */ /* 0x000fe400087fe4ff */
[----:B------:R-:W-:Y:S01]  /*64e0*/  IADD3 R30, P0, R34, UR15, RZ ;  /* 0x0000000f221e7c10 */ /* 0x000fe2000ff1e0ff */
[----:B-1----:R-:W-:Y:S01]  /*64f0*/  FMUL R39, R70, R14 ;  /* 0x0000000e46277220 */ /* 0x002fe20000400000 */
[----:B------:R-:W-:Y:S01]  /*6500*/  ISETP.GT.AND P2, PT, R4, 0x8, P1 ;  /* 0x000000080400780c */ /* 0x000fe20000f44270 */
[----:B------:R1:W-:Y:S01]  /*6510*/  @P5 STG.E desc[UR20][R28.64], R37 ;  /* 0x000000251c005986 */ /* 0x0003e2000c101914 */
[----:B------:R-:W-:-:S02]  /*6520*/  IADD3.X R31, R35, UR13, RZ, P0, !PT ;  /* 0x0000000d231f7c10 */ /* 0x000fc400087fe4ff */
[----:B------:R-:W-:Y:S02]  /*6530*/  ISETP.GT.AND P0, PT, R4, 0x8, P3 ;  /* 0x000000080400780c */ /* 0x000fe40001f04270 */
[----:B------:R-:W-:Y:S01]  /*6540*/  IADD3 R24, P5, R32, UR25, RZ ;  /* 0x0000001920187c10 */ /* 0x000fe2000ffbe0ff */
[----:B------:R-:W-:Y:S01]  /*6550*/  @P6 STG.E desc[UR20][R30.64], R69 ;  /* 0x000000451e006986 */ /* 0x000fe2000c101914 */
[----:B0-----:R-:W-:Y:S02]  /*6560*/  IADD3 R26, P6, R34, UR25, RZ ;  /* 0x00000019221a7c10 */ /* 0x001fe4000ffde0ff */
[----:B------:R-:W-:Y:S02]  /*6570*/  ISETP.GT.AND P3, PT, R5, 0x60, PT ;  /* 0x000000600500780c */ /* 0x000fe40003f64270 */
[----:B------:R-:W-:Y:S01]  /*6580*/  IADD3.X R25, R33, UR28, RZ, P5, !PT ;  /* 0x0000001c21197c10 */ /* 0x000fe2000affe4ff */
[----:B-1----:R-:W-:Y:S01]  /*6590*/  FMUL R37, R72, R14 ;  /* 0x0000000e48257220 */ /* 0x002fe20000400000 */
[----:B------:R-:W-:-:S02]  /*65a0*/  IADD3.X R27, R35, UR28, RZ, P6, !PT ;  /* 0x0000001c231b7c10 */ /* 0x000fc4000b7fe4ff */
[----:B------:R-:W-:Y:S01]  /*65b0*/  ISETP.GT.AND P5, PT, R4, RZ, P3 ;  /* 0x000000ff0400720c */ /* 0x000fe20001fa4270 */
[----:B------:R0:W-:Y:S01]  /*65c0*/  @P0 STG.E desc[UR20][R24.64], R39 ;  /* 0x0000002718000986 */ /* 0x0001e2000c101914 */
[----:B------:R-:W-:Y:S02]  /*65d0*/  ISETP.GT.AND P1, PT, R5, 0x61, PT ;  /* 0x000000610500780c */ /* 0x000fe40003f24270 */
[----:B------:R-:W-:Y:S01]  /*65e0*/  IADD3 R32, P6, R28, UR15, RZ ;  /* 0x0000000f1c207c10 */ /* 0x000fe2000ffde0ff */
[----:B------:R1:W-:Y:S01]  /*65f0*/  @P2 STG.E desc[UR20][R26.64], R71 ;  /* 0x000000471a002986 */ /* 0x0003e2000c101914 */
[----:B------:R-:W-:Y:S02]  /*6600*/  IADD3 R34, P2, R30, UR15, RZ ;  /* 0x0000000f1e227c10 */ /* 0x000fe4000ff5e0ff */
[----:B------:R-:W-:Y:S02]  /*6610*/  ISETP.GT.AND P0, PT, R4, RZ, P1 ;  /* 0x000000ff0400720c */ /* 0x000fe40000f04270 */
[----:B------:R-:W-:-:S02]  /*6620*/  IADD3.X R33, R29, UR13, RZ, P6, !PT ;  /* 0x0000000d1d217c10 */ /* 0x000fc4000b7fe4ff */
[----:B------:R-:W-:Y:S01]  /*6630*/  IADD3.X R35, R31, UR13, RZ, P2, !PT ;  /* 0x0000000d1f237c10 */ /* 0x000fe200097fe4ff */
[----:B0-----:R-:W-:Y:S01]  /*6640*/  FMUL R39, R74, R14 ;  /* 0x0000000e4a277220 */ /* 0x001fe20000400000 */
[----:B------:R-:W-:Y:S01]  /*6650*/  ISETP.GT.AND P2, PT, R4, 0x8, P3 ;  /* 0x000000080400780c */ /* 0x000fe20001f44270 */
[----:B------:R0:W-:Y:S01]  /*6660*/  @P5 STG.E desc[UR20][R32.64], R37 ;  /* 0x0000002520005986 */ /* 0x0001e2000c101914 */
[----:B------:R-:W-:Y:S02]  /*6670*/  IADD3 R24, P5, R28, UR25, RZ ;  /* 0x000000191c187c10 */ /* 0x000fe4000ffbe0ff */
[----:B------:R-:W-:Y:S02]  /*6680*/  ISETP.GT.AND P1, PT, R4, 0x8, P1 ;  /* 0x000000080400780c */ /* 0x000fe40000f24270 */
[----:B------:R-:W-:Y:S01]  /*6690*/  IADD3.X R25, R29, UR28, RZ, P5, !PT ;  /* 0x0000001c1d197c10 */ /* 0x000fe2000affe4ff */
[----:B------:R-:W-:Y:S01]  /*66a0*/  @P0 STG.E desc[UR20][R34.64], R73 ;  /* 0x0000004922000986 */ /* 0x000fe2000c101914 */
[----:B-1----:R-:W-:-:S02]  /*66b0*/  IADD3 R26, P6, R30, UR25, RZ ;  /* 0x000000191e1a7c10 */ /* 0x002fc4000ffde0ff */
[C---:B------:R-:W-:Y:S02]  /*66c0*/  ISETP.GT.AND P3, PT, R5.reuse, 0x68, PT ;  /* 0x000000680500780c */ /* 0x040fe40003f64270 */
[----:B------:R-:W-:Y:S01]  /*66d0*/  ISETP.GT.AND P0, PT, R5, 0x69, PT ;  /* 0x000000690500780c */ /* 0x000fe20003f04270 */
[----:B------:R1:W-:Y:S01]  /*66e0*/  @P2 STG.E desc[UR20][R24.64], R39 ;  /* 0x0000002718002986 */ /* 0x0003e2000c101914 */
[----:B------:R-:W-:Y:S01]  /*66f0*/  IADD3.X R27, R31, UR28, RZ, P6, !PT ;  /* 0x0000001c1f1b7c10 */ /* 0x000fe2000b7fe4ff */
[----:B0-----:R-:W-:Y:S01]  /*6700*/  FMUL R37, R76, R14 ;  /* 0x0000000e4c257220 */ /* 0x001fe20000400000 */
[----:B------:R-:W-:Y:S02]  /*6710*/  ISETP.GT.AND P5, PT, R4, RZ, P3 ;  /* 0x000000ff0400720c */ /* 0x000fe40001fa4270 */
[----:B------:R-:W-:Y:S01]  /*6720*/  IADD3 R28, P6, R32, UR15, RZ ;  /* 0x0000000f201c7c10 */ /* 0x000fe2000ffde0ff */
[----:B------:R0:W-:Y:S01]  /*6730*/  @P1 STG.E desc[UR20][R26.64], R75 ;  /* 0x0000004b1a001986 */ /* 0x0001e2000c101914 */
[----:B------:R-:W-:-:S02]  /*6740*/  ISETP.GT.AND P2, PT, R4, RZ, P0 ;  /* 0x000000ff0400720c */ /* 0x000fc40000744270 */
[----:B------:R-:W-:Y:S02]  /*6750*/  IADD3.X R29, R33, UR13, RZ, P6, !PT ;  /* 0x0000000d211d7c10 */ /* 0x000fe4000b7fe4ff */
[----:B------:R-:W-:Y:S01]  /*6760*/  IADD3 R30, P6, R34, UR15, RZ ;  /* 0x0000000f221e7c10 */ /* 0x000fe2000ffde0ff */
[----:B-1----:R-:W-:Y:S01]  /*6770*/  FMUL R39, R78, R14 ;  /* 0x0000000e4e277220 */ /* 0x002fe20000400000 */
[----:B------:R-:W-:Y:S02]  /*6780*/  ISETP.GT.AND P1, PT, R4, 0x8, P3 ;  /* 0x000000080400780c */ /* 0x000fe40001f24270 */
[----:B------:R-:W-:Y:S01]  /*6790*/  IADD3.X R31, R35, UR13, RZ, P6, !PT ;  /* 0x0000000d231f7c10 */ /* 0x000fe2000b7fe4ff */
[----:B------:R1:W-:Y:S01]  /*67a0*/  @P5 STG.E desc[UR20][R28.64], R37 ;  /* 0x000000251c005986 */ /* 0x0003e2000c101914 */
[----:B------:R-:W-:Y:S02]  /*67b0*/  IADD3 R24, P3, R32, UR25, RZ ;  /* 0x0000001920187c10 */ /* 0x000fe4000ff7e0ff */
[----:B------:R-:W-:Y:S01]  /*67c0*/  ISETP.GT.AND P0, PT, R4, 0x8, P0 ;  /* 0x000000080400780c */ /* 0x000fe20000704270 */
[----:B------:R-:W-:Y:S01]  /*67d0*/  @P2 STG.E desc[UR20][R30.64], R77 ;  /* 0x0000004d1e002986 */ /* 0x000fe2000c101914 */
[----:B------:R-:W-:-:S02]  /*67e0*/  IADD3.X R25, R33, UR28, RZ, P3, !PT ;  /* 0x0000001c21197c10 */ /* 0x000fc40009ffe4ff */
[----:B0-----:R-:W-:Y:S02]  /*67f0*/  IADD3 R26, P3, R34, UR25, RZ ;  /* 0x00000019221a7c10 */ /* 0x001fe4000ff7e0ff */
[----:B------:R-:W-:Y:S01]  /*6800*/  ISETP.GT.AND P2, PT, R5, 0x70, PT ;  /* 0x000000700500780c */ /* 0x000fe20003f44270 */
[----:B------:R0:W-:Y:S01]  /*6810*/  @P1 STG.E desc[UR20][R24.64], R39 ;  /* 0x0000002718001986 */ /* 0x0001e2000c101914 */
[----:B------:R-:W-:Y:S01]  /*6820*/  IADD3.X R27, R35, UR28, RZ, P3, !PT ;  /* 0x0000001c231b7c10 */ /* 0x000fe20009ffe4ff */
[----:B-1----:R-:W-:Y:S01]  /*6830*/  FMUL R37, R80, R14 ;  /* 0x0000000e50257220 */ /* 0x002fe20000400000 */
[----:B------:R-:W-:Y:S02]  /*6840*/  ISETP.GT.AND P6, PT, R4, RZ, P2 ;  /* 0x000000ff0400720c */ /* 0x000fe400017c4270 */
[----:B------:R-:W-:Y:S01]  /*6850*/  ISETP.GT.AND P3, PT, R5, 0x71, PT ;  /* 0x000000710500780c */ /* 0x000fe20003f64270 */
[----:B------:R1:W-:Y:S01]  /*6860*/  @P0 STG.E desc[UR20][R26.64], R79 ;  /* 0x0000004f1a000986 */ /* 0x0003e2000c101914 */
[----:B------:R-:W-:-:S02]  /*6870*/  IADD3 R32, P1, R28, UR15, RZ ;  /* 0x0000000f1c207c10 */ /* 0x000fc4000ff3e0ff */
[C---:B------:R-:W-:Y:S02]  /*6880*/  ISETP.GT.AND P5, PT, R4.reuse, RZ, P3 ;  /* 0x000000ff0400720c */ /* 0x040fe40001fa4270 */
[----:B------:R-:W-:Y:S01]  /*6890*/  ISETP.GT.AND P0, PT, R4, 0x8, P2 ;  /* 0x000000080400780c */ /* 0x000fe20001704270 */
[----:B0-----:R-:W-:Y:S01]  /*68a0*/  FMUL R39, R86, R14 ;  /* 0x0000000e56277220 */ /* 0x001fe20000400000 */
[----:B------:R-:W-:Y:S02]  /*68b0*/  IADD3.X R33, R29, UR13, RZ, P1, !PT ;  /* 0x0000000d1d217c10 */ /* 0x000fe40008ffe4ff */
[----:B------:R-:W-:Y:S02]  /*68c0*/  IADD3 R34, P2, R30, UR15, RZ ;  /* 0x0000000f1e227c10 */ /* 0x000fe4000ff5e0ff */
[----:B------:R-:W-:Y:S01]  /*68d0*/  ISETP.GT.AND P3, PT, R4, 0x8, P3 ;  /* 0x000000080400780c */ /* 0x000fe20001f64270 */
[----:B------:R0:W-:Y:S01]  /*68e0*/  @P6 STG.E desc[UR20][R32.64], R37 ;  /* 0x0000002520006986 */ /* 0x0001e2000c101914 */
[----:B------:R-:W-:-:S02]  /*68f0*/  IADD3.X R35, R31, UR13, RZ, P2, !PT ;  /* 0x0000000d1f237c10 */ /* 0x000fc400097fe4ff */
[----:B------:R-:W-:Y:S02]  /*6900*/  IADD3 R24, P6, R28, UR25, RZ ;  /* 0x000000191c187c10 */ /* 0x000fe4000ffde0ff */
[----:B------:R-:W-:Y:S01]  /*6910*/  ISETP.GT.AND P1, PT, R5, 0x78, PT ;  /* 0x000000780500780c */ /* 0x000fe20003f24270 */
[----:B------:R-:W-:Y:S01]  /*6920*/  @P5 STG.E desc[UR20][R34.64], R81 ;  /* 0x0000005122005986 */ /* 0x000fe2000c101914 */
[----:B------:R-:W-:Y:S01]  /*6930*/  IADD3.X R25, R29, UR28, RZ, P6, !PT ;  /* 0x0000001c1d197c10 */ /* 0x000fe2000b7fe4ff */
[-C--:B------:R-:W-:Y:S01]  /*6940*/  FMUL R29, R82, R14.reuse ;  /* 0x0000000e521d7220 */ /* 0x080fe20000400000 */
[----:B-1----:R-:W-:Y:S02]  /*6950*/  IADD3 R26, P5, R30, UR25, RZ ;  /* 0x000000191e1a7c10 */ /* 0x002fe4000ffbe0ff */
[----:B------:R-:W-:Y:S01]  /*6960*/  ISETP.GT.AND P2, PT, R5, 0x79, PT ;  /* 0x000000790500780c */ /* 0x000fe20003f44270 */
[----:B0-----:R-:W-:Y:S01]  /*6970*/  FMUL R37, R84, R14 ;  /* 0x0000000e54257220 */ /* 0x001fe20000400000 */
[----:B------:R-:W-:Y:S01]  /*6980*/  IADD3.X R27, R31, UR28, RZ, P5, !PT ;  /* 0x0000001c1f1b7c10 */ /* 0x000fe2000affe4ff */
[----:B------:R0:W-:Y:S01]  /*6990*/  @P0 STG.E desc[UR20][R24.64], R29 ;  /* 0x0000001d18000986 */ /* 0x0001e2000c101914 */
[----:B------:R-:W-:-:S02]  /*69a0*/  ISETP.GT.AND P0, PT, R4, RZ, P1 ;  /* 0x000000ff0400720c */ /* 0x000fc40000f04270 */
[C---:B------:R-:W-:Y:S01]  /*69b0*/  ISETP.GT.AND P5, PT, R4.reuse, RZ, P2 ;  /* 0x000000ff0400720c */ /* 0x040fe200017a4270 */
[----:B------:R1:W-:Y:S01]  /*69c0*/  @P3 STG.E desc[UR20][R26.64], R83 ;  /* 0x000000531a003986 */ /* 0x0003e2000c101914 */
[C---:B------:R-:W-:Y:S02]  /*69d0*/  ISETP.GT.AND P1, PT, R4.reuse, 0x8, P1 ;  /* 0x000000080400780c */ /* 0x040fe40000f24270 */
[----:B------:R-:W-:Y:S02]  /*69e0*/  ISETP.GT.AND P2, PT, R4, 0x8, P2 ;  /* 0x000000080400780c */ /* 0x000fe40001744270 */
[----:B------:R-:W-:Y:S02]  /*69f0*/  IADD3 R4, P6, R32, UR15, RZ ;  /* 0x0000000f20047c10 */ /* 0x000fe4000ffde0ff */
[----:B0-----:R-:W-:Y:S02]  /*6a00*/  IADD3 R24, P3, R34, UR15, RZ ;  /* 0x0000000f22187c10 */ /* 0x001fe4000ff7e0ff */
[----:B------:R-:W-:-:S02]  /*6a10*/  IADD3.X R5, R33, UR13, RZ, P6, !PT ;  /* 0x0000000d21057c10 */ /* 0x000fc4000b7fe4ff */
[----:B------:R-:W-:Y:S02]  /*6a20*/  IADD3 R28, P6, R32, UR25, RZ ;  /* 0x00000019201c7c10 */ /* 0x000fe4000ffde0ff */
[----:B------:R-:W-:Y:S01]  /*6a30*/  IADD3.X R25, R35, UR13, RZ, P3, !PT ;  /* 0x0000000d23197c10 */ /* 0x000fe20009ffe4ff */
[----:B------:R1:W-:Y:S01]  /*6a40*/  @P0 STG.E desc[UR20][R4.64], R37 ;  /* 0x0000002504000986 */ /* 0x0003e2000c101914 */
[----:B------:R-:W-:Y:S02]  /*6a50*/  IADD3 R30, P3, R34, UR25, RZ ;  /* 0x00000019221e7c10 */ /* 0x000fe4000ff7e0ff */
[----:B------:R-:W-:Y:S01]  /*6a60*/  IADD3.X R29, R33, UR28, RZ, P6, !PT ;  /* 0x0000001c211d7c10 */ /* 0x000fe2000b7fe4ff */
[----:B------:R1:W-:Y:S01]  /*6a70*/  @P5 STG.E desc[UR20][R24.64], R85 ;  /* 0x0000005518005986 */ /* 0x0003e2000c101914 */
[----:B------:R-:W-:-:S03]  /*6a80*/  IADD3.X R31, R35, UR28, RZ, P3, !PT ;  /* 0x0000001c231f7c10 */ /* 0x000fc60009ffe4ff */
[----:B------:R1:W-:Y:S04]  /*6a90*/  @P1 STG.E desc[UR20][R28.64], R39 ;  /* 0x000000271c001986 */ /* 0x0003e8000c101914 */
[----:B------:R1:W-:Y:S02]  /*6aa0*/  @P2 STG.E desc[UR20][R30.64], R87 ;  /* 0x000000571e002986 */ /* 0x0003e4000c101914 */
.L_x_157:
[----:B------:R-:W-:Y:S05]  /*6ab0*/  BSYNC B0 ;  /* 0x0000000000007941 */ /* 0x000fea0003800000 */
.L_x_29:
[----:B------:R-:W-:Y:S01]  /*6ac0*/  LEA R2, P0, R8, R2, 0x1 ;  /* 0x0000000208027211 */ /* 0x000fe200078008ff */
[----:B------:R-:W-:Y:S01]  /*6ad0*/  ULDC.64 UR8, c[0x0][0x750] ;  /* 0x0001d40000087ab9 */ /* 0x000fe20000000a00 */
[----:B------:R-:W-:Y:S01]  /*6ae0*/  IMAD.U32 R0, RZ, RZ, UR17 ;  /* 0x00000011ff007e24 */ /* 0x000fe2000f8e00ff */
[----:B-1----:R-:W-:Y:S01]  /*6af0*/  PRMT R24, RZ, 0x7610, R24 ;  /* 0x00007610ff187816 */ /* 0x002fe20000000018 */
[----:B0-----:R-:W-:Y:S02]  /*6b00*/  IMAD.MOV.U32 R5, RZ, RZ, -0x1 ;  /* 0xffffffffff057424 */ /* 0x001fe400078e00ff */
[----:B------:R-:W-:Y:S01]  /*6b10*/  IMAD.X R3, R88, 0x1, R3, P0 ;  /* 0x0000000158037824 */ /* 0x000fe200000e0603 */
[----:B------:R-:W-:Y:S01]  /*6b20*/  ISETP.GE.U32.AND P0, PT, R2, UR8, PT ;  /* 0x0000000802007c0c */ /* 0x000fe2000bf06070 */
[----:B------:R0:W-:Y:S01]  /*6b30*/  SYNCS.ARRIVE.TRANS64.A1T0 RZ, [R0+UR23], RZ ;  /* 0x000000ff00ff79a7 */ /* 0x0001e20008100017 */
[----:B------:R-:W-:Y:S02]  /*6b40*/  IMAD.MOV.U32 R4, RZ, RZ, -0x1 ;  /* 0xffffffffff047424 */ /* 0x000fe400078e00ff */
[----:B------:R-:W-:Y:S01]  /*6b50*/  ISETP.GE.U32.AND.EX P0, PT, R3, UR9, PT, P0 ;  /* 0x0000000903007c0c */ /* 0x000fe2000bf06100 */
[----:B0-----:R-:W-:-:S12]  /*6b60*/  IMAD.MOV.U32 R0, RZ, RZ, -0x1 ;  /* 0xffffffffff007424 */ /* 0x001fd800078e00ff */
[----:B------:R-:W-:Y:S05]  /*6b70*/  @P0 BRA `(.L_x_158) ;  /* 0x0000000400480947 */ /* 0x000fea0003800000 */
[----:B------:R-:W0:Y:S01]  /*6b80*/  LDC.64 R28, c[0x0][0x728] ;  /* 0x0001ca00ff1c7b82 */ /* 0x000e220000000a00 */
[----:B--2---:R-:W1:Y:S01]  /*6b90*/  S2R R34, SR_CTAID.X ;  /* 0x0000000000227919 */ /* 0x004e620000002500 */
[----:B------:R-:W-:Y:S02]  /*6ba0*/  IMAD.MOV.U32 R26, RZ, RZ, R2 ;  /* 0x000000ffff1a7224 */ /* 0x000fe400078e0002 */
[----:B------:R-:W-:Y:S01]  /*6bb0*/  IMAD.MOV.U32 R27, RZ, RZ, R3 ;  /* 0x000000ffff1b7224 */ /* 0x000fe200078e0003 */
[----:B------:R-:W2:Y:S03]  /*6bc0*/  S2R R35, SR_CTAID.Y ;  /* 0x0000000000237919 */ /* 0x000ea60000002600 */
[----:B------:R-:W1:Y:S08]  /*6bd0*/  LDC R0, c[0x0][0x730] ;  /* 0x0001cc00ff007b82 */ /* 0x000e700000000800 */
[----:B------:R-:W1:Y:S01]  /*6be0*/  LDC.64 R32, c[0x0][0x720] ;  /* 0x0001c800ff207b82 */ /* 0x000e620000000a00 */
[----:B0-----:R-:W-:-:S04]  /*6bf0*/  ISETP.NE.U32.AND P0, PT, R28, RZ, PT ;  /* 0x000000ff1c00720c */ /* 0x001fc80003f05070 */
[----:B------:R-:W-:-:S13]  /*6c00*/  ISETP.NE.AND.EX P0, PT, R29, RZ, PT, P0 ;  /* 0x000000ff1d00720c */ /* 0x000fda0003f05300 */
[----:B-12---:R-:W-:Y:S05]  /*6c10*/  @!P0 BRA `(.L_x_159) ;  /* 0x0000000000288947 */ /* 0x006fea0003800000 */
[----:B------:R-:W0:Y:S02]  /*6c20*/  LDC R5, c[0x0][0x734] ;  /* 0x0001cd00ff057b82 */ /* 0x000e240000000800 */
[----:B0-----:R-:W-:-:S05]  /*6c30*/  IADD3 R27, P0, R2, R5, RZ ;  /* 0x00000005021b7210 */ /* 0x001fca0007f1e0ff */
[----:B----4-:R-:W-:-:S04]  /*6c40*/  IMAD.X R31, RZ, RZ, R3, P0 ;  /* 0x000000ffff1f7224 */ /* 0x010fc800000e0603 */
[----:B------:R-:W-:-:S04]  /*6c50*/  IMAD.WIDE.U32 R4, R31, R28, RZ ;  /* 0x0000001c1f047225 */ /* 0x000fc800078e00ff */
[----:B------:R-:W-:-:S04]  /*6c60*/  IMAD.WIDE.U32 R24, P0, R27, R29, R4 ;  /* 0x0000001d1b187225 */ /* 0x000fc80007800004 */
[----:B------:R-:W-:-:S04]  /*6c70*/  IMAD.WIDE.U32 R4, R27, R28, RZ ;  /* 0x0000001c1b047225 */ /* 0x000fc800078e00ff */
[----:B------:R-:W-:Y:S01]  /*6c80*/  IMAD.X R27, RZ, RZ, RZ, P0 ;  /* 0x000000ffff1b7224 */ /* 0x000fe200000e06ff */
[----:B------:R-:W-:Y:S01]  /*6c90*/  IADD3 RZ, P0, R5, R24, RZ ;  /* 0x0000001805ff7210 */ /* 0x000fe20007f1e0ff */
[----:B------:R-:W-:-:S04]  /*6ca0*/  IMAD.MOV.U32 R26, RZ, RZ, R25 ;  /* 0x000000ffff1a7224 */ /* 0x000fc800078e0019 */
[----:B------:R-:W-:-:S08]  /*6cb0*/  IMAD.WIDE.U32.X R26, R31, R29, R26, P0 ;  /* 0x0000001d1f1a7225 */ /* 0x000fd000000e041a */
.L_x_159:
[-CC-:B----4-:R-:W-:Y:S01]  /*6cc0*/  SHF.R.U64 R30, R26, R0.reuse, R27.reuse ;  /* 0x000000001a1e7219 */ /* 0x190fe2000000121b */
[----:B------:R-:W0:Y:S01]  /*6cd0*/  LDC.64 R40, c[0x0][0x740] ;  /* 0x0001d000ff287b82 */ /* 0x000e220000000a00 */
[----:B------:R-:W-:Y:S01]  /*6ce0*/  SHF.R.U32.HI R0, RZ, R0, R27 ;  /* 0x00000000ff007219 */ /* 0x000fe2000001161b */
[----:B------:R-:W-:Y:S01]  /*6cf0*/  ULDC UR8, c[0x0][0x150] ;  /* 0x0000540000087ab9 */ /* 0x000fe20000000800 */
[----:B------:R-:W-:Y:S02]  /*6d00*/  IADD3 R25, P0, RZ, -R30, RZ ;  /* 0x8000001eff197210 */ /* 0x000fe40007f1e0ff */
[----:B------:R-:W-:-:S03]  /*6d10*/  I2FP.F32.U32 R26, R34 ;  /* 0x00000022001a7245 */ /* 0x000fc60000201000 */
[----:B------:R-:W1:Y:S01]  /*6d20*/  LDC R24, c[0x0][0x718] ;  /* 0x0001c600ff187b82 */ /* 0x000e620000000800 */
[----:B------:R-:W-:Y:S02]  /*6d30*/  IMAD.X R5, RZ, RZ, ~R0, P0 ;  /* 0x000000ffff057224 */ /* 0x000fe400000e0e00 */
[----:B------:R-:W-:Y:S01]  /*6d40*/  FMUL R26, R26, UR8 ;  /* 0x000000081a1a7c20 */ /* 0x000fe20008400000 */
[----:B------:R-:W-:Y:S01]  /*6d50*/  ULDC UR8, c[0x0][0x154] ;  /* 0x0000550000087ab9 */ /* 0x000fe20000000800 */
[-C--:B------:R-:W-:Y:S02]  /*6d60*/  IMAD R0, R5, R32.reuse, RZ ;  /* 0x0000002005007224 */ /* 0x080fe400078e02ff */
[C---:B------:R-:W-:Y:S01]  /*6d70*/  IMAD.WIDE.U32 R4, R25.reuse, R32, R2 ;  /* 0x0000002019047225 */ /* 0x040fe200078e0002 */
[----:B------:R-:W2:Y:S01]  /*6d80*/  LDC R38, c[0x0][0x708] ;  /* 0x0001c200ff267b82 */ /* 0x000ea20000000800 */
[----:B------:R-:W4:Y:S02]  /*6d90*/  F2I.U32.TRUNC.NTZ R26, R26 ;  /* 0x0000001a001a7305 */ /* 0x000f24000020f000 */
[----:B------:R-:W-:Y:S01]  /*6da0*/  IMAD R25, R25, R33, R0 ;  /* 0x0000002119197224 */ /* 0x000fe200078e0200 */
[----:B------:R-:W-:-:S03]  /*6db0*/  I2FP.F32.U32 R0, R35 ;  /* 0x0000002300007245 */ /* 0x000fc60000201000 */
[----:B------:R-:W-:Y:S01]  /*6dc0*/  IMAD.IADD R5, R5, 0x1, R25 ;  /* 0x0000000105057824 */ /* 0x000fe200078e0219 */
[----:B------:R-:W3:Y:S01]  /*6dd0*/  LDC R29, c[0x0][0x758] ;  /* 0x0001d600ff1d7b82 */ /* 0x000ee20000000800 */
[----:B0-----:R-:W-:-:S04]  /*6de0*/  ISETP.NE.U32.AND P0, PT, R40, RZ, PT ;  /* 0x000000ff2800720c */ /* 0x001fc80003f05070 */
[----:B------:R-:W-:-:S03]  /*6df0*/  ISETP.NE.AND.EX P0, PT, R41, RZ, PT, P0 ;  /* 0x000000ff2900720c */ /* 0x000fc60003f05300 */
[----:B------:R-:W0:Y:S01]  /*6e00*/  LDC R27, c[0x0][0x144] ;  /* 0x00005100ff1b7b82 */ /* 0x000e220000000800 */
[-CC-:B-1----:R-:W-:Y:S01]  /*6e10*/  SHF.R.U64 R28, R4, R24.reuse, R5.reuse ;  /* 0x00000018041c7219 */ /* 0x182fe20000001205 */
[----:B----4-:R-:W-:Y:S01]  /*6e20*/  IMAD.MOV R26, RZ, RZ, -R26 ;  /* 0x000000ffff1a7224 */ /* 0x010fe200078e0a1a */
[----:B------:R-:W-:Y:S01]  /*6e30*/  SHF.R.U32.HI R5, RZ, R24, R5 ;  /* 0x00000018ff057219 */ /* 0x000fe20000011605 */
[----:B------:R-:W-:-:S04]  /*6e40*/  FMUL R24, R0, UR8 ;  /* 0x0000000800187c20 */ /* 0x000fc80008400000 */
[----:B------:R-:W1:Y:S01]  /*6e50*/  LDC R36, c[0x0][0x148] ;  /* 0x00005200ff247b82 */ /* 0x000e620000000800 */
[----:B------:R4:W0:Y:S01]  /*6e60*/  F2I.U32.TRUNC.NTZ R32, R24 ;  /* 0x0000001800207305 */ /* 0x000822000020f000 */
[-CC-:B--2---:R-:W-:Y:S02]  /*6e70*/  SHF.R.U64 R31, R28, R38.reuse, R5.reuse ;  /* 0x000000261c1f7219 */ /* 0x184fe40000001205 */
[----:B------:R-:W-:-:S04]  /*6e80*/  SHF.R.U32.HI R0, RZ, R38, R5 ;  /* 0x00000026ff007219 */ /* 0x000fc80000011605 */
[----:B------:R-:W2:Y:S01]  /*6e90*/  LDC R37, c[0x0][0x748] ;  /* 0x0001d200ff257b82 */ /* 0x000ea20000000800 */
[-CC-:B---3--:R-:W-:Y:S02]  /*6ea0*/  SHF.R.U64 R33, R31, R29.reuse, R0.reuse ;  /* 0x0000001d1f217219 */ /* 0x188fe40000001200 */
[----:B------:R-:W-:-:S03]  /*6eb0*/  SHF.R.U32.HI R5, RZ, R29, R0 ;  /* 0x0000001dff057219 */ /* 0x000fc60000011600 */
[----:B------:R-:W-:Y:S02]  /*6ec0*/  IMAD.MOV.U32 R4, RZ, RZ, R33 ;  /* 0x000000ffff047224 */ /* 0x000fe400078e0021 */
[----:B------:R-:W3:Y:S01]  /*6ed0*/  LDC R39, c[0x0][0x738] ;  /* 0x0001ce00ff277b82 */ /* 0x000ee20000000800 */
[----:B0-----:R-:W-:-:S07]  /*6ee0*/  IMAD R34, R27, R26, R34 ;  /* 0x0000001a1b227224 */ /* 0x001fce00078e0222 */
[----:B------:R-:W0:Y:S08]  /*6ef0*/  LDC R42, c[0x0][0x710] ;  /* 0x0001c400ff2a7b82 */ /* 0x000e300000000800 */
[----:B------:R-:W0:Y:S01]  /*6f00*/  LDC R43, c[0x0][0x700] ;  /* 0x0001c000ff2b7b82 */ /* 0x000e220000000800 */
[----:B-12-4-:R-:W-:Y:S05]  /*6f10*/  @!P0 BRA `(.L_x_160) ;  /* 0x0000000000288947 */ /* 0x016fea0003800000 */
[----:B------:R-:W1:Y:S02]  /*6f20*/  LDC R0, c[0x0][0x74c] ;  /* 0x0001d300ff007b82 */ /* 0x000e640000000800 */
[----:B-1----:R-:W-:-:S05]  /*6f30*/  IADD3 R27, P0, R33, R0, RZ ;  /* 0x00000000211b7210 */ /* 0x002fca0007f1e0ff */
        /* <DEDUP_REMOVED lines=8> */
.L_x_160:
[----:B------:R-:W-:Y:S01]  /*6fc0*/  SHF.R.U64 R4, R4, R37, R5 ;  /* 0x0000002504047219 */ /* 0x000fe20000001205 */
[----:B------:R-:W-:Y:S01]  /*6fd0*/  IMAD.MOV R32, RZ, RZ, -R32 ;  /* 0x000000ffff207224 */ /* 0x000fe200078e0a20 */
[----:B------:R-:W-:Y:S02]  /*6fe0*/  LOP3.LUT R0, R31, R20, RZ, 0xc0, !PT ;  /* 0x000000141f007212 */ /* 0x000fe400078ec0ff */
[----:B------:R-:W-:Y:S01]  /*6ff0*/  LOP3.LUT R25, R28, R21, RZ, 0xc0, !PT ;  /* 0x000000151c197212 */ /* 0x000fe200078ec0ff */
[----:B------:R-:W-:Y:S02]  /*7000*/  IMAD.MOV R24, RZ, RZ, -R4 ;  /* 0x000000ffff187224 */ /* 0x000fe400078e0a04 */
[----:B------:R-:W-:Y:S02]  /*7010*/  IMAD R5, R89, R4, R0 ;  /* 0x0000000459057224 */ /* 0x000fe400078e0200 */
[----:B------:R-:W-:Y:S02]  /*7020*/  @P4 IMAD R34, R36, R32, R35 ;  /* 0x0000002024224224 */ /* 0x000fe400078e0223 */
[----:B---3--:R-:W-:-:S02]  /*7030*/  IMAD R0, R24, R39, R33 ;  /* 0x0000002718007224 */ /* 0x008fc400078e0221 */
[----:B0-----:R-:W-:Y:S02]  /*7040*/  IMAD R5, R5, R42, R34 ;  /* 0x0000002a05057224 */ /* 0x001fe400078e0222 */
[----:B------:R-:W-:Y:S02]  /*7050*/  IMAD R0, R0, R43, R25 ;  /* 0x0000002b00007224 */ /* 0x000fe400078e0219 */
[----:B------:R-:W-:-:S03]  /*7060*/  IMAD.MOV.U32 R24, RZ, RZ, 0x1 ;  /* 0x00000001ff187424 */ /* 0x000fc600078e00ff */
[----:B------:R-:W-:Y:S02]  /*7070*/  SEL R4, R0, R5, !P4 ;  /* 0x0000000500047207 */ /* 0x000fe40006000000 */
[----:B------:R-:W-:Y:S01]  /*7080*/  SEL R5, R5, R0, !P4 ;  /* 0x0000000005057207 */ /* 0x000fe20006000000 */
[----:B------:R-:W-:-:S07]  /*7090*/  IMAD.MOV.U32 R0, RZ, RZ, R30 ;  /* 0x000000ffff007224 */ /* 0x000fce00078e001e */
.L_x_158:
[----:B------:R-:W-:Y:S01]  /*70a0*/  LOP3.LUT P0, RZ, R24, 0xff, RZ, 0xc0, !PT ;  /* 0x000000ff18ff7812 */ /* 0x000fe2000780c0ff */
[----:B------:R-:W-:Y:S01]  /*70b0*/  UIMAD.WIDE.U32 UR8, UR5, -0x33333333, URZ ;  /* 0xcccccccd050878a5 */ /* 0x000fe2000f8e003f */
[----:B------:R-:W-:-:S03]  /*70c0*/  LOP3.LUT R104, R104, 0x1, RZ, 0x3c, !PT ;  /* 0x0000000168687812 */ /* 0x000fc600078e3cff */
[----:B------:R-:W-:-:S04]  /*70d0*/  USHF.R.U32.HI UR8, URZ, 0x2, UR9 ;  /* 0x000000023f087899 */ /* 0x000fc80008011609 */
[----:B------:R-:W-:-:S04]  /*70e0*/  UIMAD UR5, UR8, -0x5, UR5 ;  /* 0xfffffffb080578a4 */ /* 0x000fc8000f8e0205 */
[----:B------:R-:W-:Y:S08]  /*70f0*/  @P0 BRA `(.L_x_161) ;  /* 0xffffffa400c80947 */ /* 0x000ff0000383ffff */
[----:B------:R-:W-:Y:S05]  /*7100*/  EXIT ;  /* 0x000000000000794d */ /* 0x000fea0003800000 */
.L_x_17:
[----:B------:R-:W-:-:S08]  /*7110*/  ISETP.NE.AND P0, PT, R22, RZ, PT ;  /* 0x000000ff1600720c */ /* 0x000fd00003f05270 */
[----:B--23-5:R-:W0:-:S00]  /*7120*/  USETMAXREG.DEALLOC.CTAPOOL 0x28 ;  /* 0x00000028000079c8 */ /* 0x02ce0000080e0500 */
[----:B------:R-:W-:Y:S05]  /*7130*/  @P0 EXIT ;  /* 0x000000000000094d */ /* 0x000fea0003800000 */
[----:B0-----:R-:W-:Y:S01]  /*7140*/  LOP3.LUT P0, RZ, R18, 0xff, RZ, 0xc0, !PT ;  /* 0x000000ff12ff7812 */ /* 0x001fe2000780c0ff */
[----:B------:R-:W-:Y:S02]  /*7150*/  IMAD.MOV.U32 R7, RZ, RZ, 0x1 ;  /* 0x00000001ff077424 */ /* 0x000fe400078e00ff */
[----:B------:R-:W-:-:S10]  /*7160*/  IMAD.MOV.U32 R13, RZ, RZ, RZ ;  /* 0x000000ffff0d7224 */ /* 0x000fd400078e00ff */
[----:B------:R-:W-:Y:S05]  /*7170*/  @!P0 BRA `(.L_x_162) ;  /* 0x0000000c00788947 */ /* 0x000fea0003800000 */
[----:B------:R-:W0:Y:S01]  /*7180*/  S2R R16, SR_CgaCtaId ;  /* 0x0000000000107919 */ /* 0x000e220000008800 */
[----:B------:R-:W-:Y:S01]  /*7190*/  LOP3.LUT P0, RZ, R10, 0x1f, RZ, 0xc0, !PT ;  /* 0x0000001f0aff7812 */ /* 0x000fe2000780c0ff */
[----:B------:R-:W-:Y:S01]  /*71a0*/  ULDC UR5, c[0x0][0x758] ;  /* 0x0001d60000057ab9 */ /* 0x000fe20000000800 */
[----:B------:R-:W-:Y:S01]  /*71b0*/  UMOV UR7, 0xffffffff ;  /* 0xffffffff00077882 */ /* 0x000fe20000000000 */
[----:B------:R-:W-:Y:S01]  /*71c0*/  BSSY B0, `(.L_x_162) ;  /* 0x00000d9000007945 */ /* 0x000fe20003800000 */
[----:B------:R-:W-:Y:S01]  /*71d0*/  USHF.L.U32 UR7, UR7, UR5, URZ ;  /* 0x0000000507077299 */ /* 0x000fe2000800063f */
[C---:B------:R-:W-:Y:S01]  /*71e0*/  ISETP.NE.AND P2, PT, R11.reuse, RZ, PT ;  /* 0x000000ff0b00720c */ /* 0x040fe20003f45270 */
[----:B------:R-:W-:Y:S01]  /*71f0*/  IMAD.MOV.U32 R15, RZ, RZ, 0x1 ;  /* 0x00000001ff0f7424 */ /* 0x000fe200078e00ff */
[----:B------:R-:W-:Y:S01]  /*7200*/  ISETP.NE.OR P0, PT, R11, RZ, !P0 ;  /* 0x000000ff0b00720c */ /* 0x000fe20004705670 */
[----:B------:R-:W-:Y:S01]  /*7210*/  IMAD.MOV.U32 R7, RZ, RZ, 0x1 ;  /* 0x00000001ff077424 */ /* 0x000fe200078e00ff */
[----:B------:R-:W-:Y:S01]  /*7220*/  LOP3.LUT R14, R6, 0x2, RZ, 0xfc, !PT ;  /* 0x00000002060e7812 */ /* 0x000fe200078efcff */
[----:B------:R-:W-:Y:S01]  /*7230*/  IMAD.MOV.U32 R13, RZ, RZ, RZ ;  /* 0x000000ffff0d7224 */ /* 0x000fe200078e00ff */
[----:B------:R-:W-:Y:S01]  /*7240*/  ULDC UR4, c[0x0][0x700] ;  /* 0x0001c00000047ab9 */ /* 0x000fe20000000800 */
[----:B------:R-:W-:Y:S01]  /*7250*/  UMOV UR8, 0x1 ;  /* 0x0000000100087882 */ /* 0x000fe20000000000 */
[----:B------:R-:W-:-:S02]  /*7260*/  UIADD3 UR21, UR6, 0x1, URZ ;  /* 0x0000000106157890 */ /* 0x000fc4000fffe03f */
[----:B------:R-:W-:Y:S02]  /*7270*/  UIADD3 UR4, UR4, -0x1, URZ ;  /* 0xffffffff04047890 */ /* 0x000fe4000fffe03f */
[----:B------:R-:W-:Y:S02]  /*7280*/  USHF.L.U32 UR5, UR8, UR5, URZ ;  /* 0x0000000508057299 */ /* 0x000fe4000800063f */
[----:B------:R-:W-:Y:S01]  /*7290*/  ULOP3.LUT UR7, URZ, UR7, URZ, 0x33, !UPT ;  /* 0x000000073f077292 */ /* 0x000fe2000f8e333f */
[----:B------:R-:W-:Y:S01]  /*72a0*/  ULDC.64 UR40, c[0x0][0x198] ;  /* 0x0000660000287ab9 */ /* 0x000fe20000000a00 */
[C---:B0-----:R-:W-:Y:S02]  /*72b0*/  IMAD.SHL.U32 R17, R16.reuse, 0x40, RZ ;  /* 0x0000004010117824 */ /* 0x041fe400078e00ff */
[----:B------:R-:W-:-:S03]  /*72c0*/  IMAD.SHL.U32 R16, R16, 0x1000, RZ ;  /* 0x0000100010107824 */ /* 0x000fc600078e00ff */
[----:B------:R-:W-:Y:S02]  /*72d0*/  LOP3.LUT R17, R17, 0x40, RZ, 0xc0, !PT ;  /* 0x0000004011117812 */ /* 0x000fe400078ec0ff */
[----:B------:R-:W-:-:S07]  /*72e0*/  LOP3.LUT R16, R16, 0x1000, RZ, 0xc0, !PT ;  /* 0x0000100010107812 */ /* 0x000fce00078ec0ff */
.L_x_174:
[----:B------:R-:W-:-:S03]  /*72f0*/  UMOV UR8, 0xffffffff ;  /* 0xffffffff00087882 */ /* 0x000fc60000000000 */
[----:B------:R-:W-:Y:S05]  /*7300*/  BRA.DIV UR8, `(.L_x_163) ;  /* 0x0000001208407947 */ /* 0x000fea000b800000 */
[----:B------:R-:W-:-:S13]  /*7310*/  ELECT P1, URZ, PT ;  /* 0x00000000003f782f */ /* 0x000fda0003820000 */
.L_x_188:
[----:B------:R-:W0:Y:S01]  /*7320*/  LDC R10, c[0x0][0x604] ;  /* 0x00018100ff0a7b82 */ /* 0x000e220000000800 */
[----:B------:R-:W-:Y:S01]  /*7330*/  BSSY B1, `(.L_x_164) ;  /* 0x000004e000017945 */ /* 0x000fe20003800000 */
[----:B0-----:R-:W-:-:S13]  /*7340*/  ISETP.LT.OR P1, PT, R10, 0x1, !P1 ;  /* 0x000000010a00780c */ /* 0x001fda0004f21670 */
[----:B------:R-:W-:Y:S05]  /*7350*/  @P1 BRA `(.L_x_165) ;  /* 0x00000004002c1947 */ /* 0x000fea0003800000 */
[----:B------:R-:W-:Y:S02]  /*7360*/  IMAD R20, R4, 0x80, R17 ;  /* 0x0000008004147824 */ /* 0x000fe400078e0211 */
[----:B------:R-:W-:Y:S02]  /*7370*/  IMAD.SHL.U32 R26, R5, 0x40, RZ ;  /* 0x00000040051a7824 */ /* 0x000fe400078e00ff */
[----:B------:R-:W-:Y:S02]  /*7380*/  IMAD.MOV.U32 R21, RZ, RZ, RZ ;  /* 0x000000ffff157224 */ /* 0x000fe400078e00ff */
[----:B------:R-:W-:Y:S02]  /*7390*/  IMAD.MOV.U32 R23, RZ, RZ, 0x40 ;  /* 0x00000040ff177424 */ /* 0x000fe400078e00ff */
[----:B------:R-:W-:Y:S02]  /*73a0*/  IMAD.U32 R24, RZ, RZ, UR21 ;  /* 0x00000015ff187e24 */ /* 0x000fe4000f8e00ff */
[----:B------:R-:W-:-:S02]  /*73b0*/  IMAD.MOV.U32 R4, RZ, RZ, R7 ;  /* 0x000000ffff047224 */ /* 0x000fc400078e0007 */
[----:B------:R-:W-:Y:S02]  /*73c0*/  IMAD.MOV.U32 R11, RZ, RZ, R13 ;  /* 0x000000ffff0b7224 */ /* 0x000fe400078e000d */
[----:B------:R-:W-:-:S07]  /*73d0*/  IMAD.MOV.U32 R25, RZ, RZ, RZ ;  /* 0x000000ffff197224 */ /* 0x000fce00078e00ff */
.L_x_169:
[----:B------:R-:W0:Y:S01]  /*73e0*/  S2R R19, SR_CgaCtaId ;  /* 0x0000000000137919 */ /* 0x000e220000008800 */
[----:B------:R-:W-:Y:S01]  /*73f0*/  MOV R10, 0x400 ;  /* 0x00000400000a7802 */ /* 0x000fe20000000f00 */
[----:B------:R-:W1:Y:S03]  /*7400*/  @!P2 LDC R18, c[0x0][0x640] ;  /* 0x00019000ff12ab82 */ /* 0x000e660000000800 */
[----:B0-----:R-:W-:Y:S02]  /*7410*/  LEA R22, R19, R10, 0x18 ;  /* 0x0000000a13167211 */ /* 0x001fe400078ec0ff */
[----:B------:R-:W-:-:S03]  /*7420*/  SHF.L.U32 R10, R4, 0x1f, RZ ;  /* 0x0000001f040a7819 */ /* 0x000fc600000006ff */
[----:B------:R-:W-:-:S04]  /*7430*/  IMAD R19, R11, 0x8, R22 ;  /* 0x000000080b137824 */ /* 0x000fc800078e0216 */
[----:B------:R-:W0:Y:S02]  /*7440*/  SYNCS.PHASECHK.TRANS64.TRYWAIT P1, [R19+URZ+0x28], R10 ;  /* 0x0000280a130075a7 */ /* 0x000e24000802017f */
[----:B01----:R-:W-:Y:S05]  /*7450*/  @!P1 BRA `(.L_x_166) ;  /* 0x00000010000c9947 */ /* 0x003fea0003800000 */
.L_x_189:
[----:B0-----:R-:W-:Y:S01]  /*7460*/  PRMT R10, R14, 0x9910, RZ ;  /* 0x000099100e0a7816 */ /* 0x001fe200000000ff */
[----:B------:R0:W-:Y:S03]  /*7470*/  @!P2 SYNCS.ARRIVE.TRANS64 RZ, [R19+URZ], R18 ;  /* 0x0000001213ffa9a7 */ /* 0x0001e6000800003f */
[----:B------:R-:W-:-:S13]  /*7480*/  ISETP.NE.AND P1, PT, R10, 0x2, PT ;  /* 0x000000020a00780c */ /* 0x000fda0003f25270 */
[----:B0-----:R-:W-:Y:S05]  /*7490*/  @P1 BRA `(.L_x_167) ;  /* 0x0000000000041947 */ /* 0x001fea0003800000 */
[----:B------:R-:W-:Y:S01]  /*74a0*/  BPT.TRAP 0x1 ;  /* 0x000000040000795c */ /* 0x000fe20000300000 */
.L_x_167:
[----:B------:R-:W-:Y:S05]  /*74b0*/  @P0 BRA `(.L_x_168) ;  /* 0x0000000000040947 */ /* 0x000fea0003800000 */
[----:B------:R-:W-:Y:S01]  /*74c0*/  BPT.TRAP 0x1 ;  /* 0x000000040000795c */ /* 0x000fe20000300000 */
.L_x_168:
[----:B------:R-:W-:Y:S01]  /*74d0*/  IMAD R10, R11, 0x4000, R16 ;  /* 0x000040000b0a7824 */ /* 0x000fe200078e0210 */
[----:B------:R-:W-:Y:S01]  /*74e0*/  R2UR UR18, R23 ;  /* 0x00000000171272ca */ /* 0x000fe200000e0000 */
[--C-:B------:R-:W-:Y:S01]  /*74f0*/  IMAD R18, R11, 0x2000, R22.reuse ;  /* 0x000020000b127824 */ /* 0x100fe200078e0216 */
[----:B------:R-:W-:Y:S01]  /*7500*/  R2UR UR33, R19 ;  /* 0x00000000132172ca */ /* 0x000fe200000e0000 */
[--C-:B------:R-:W-:Y:S01]  /*7510*/  IMAD R10, R10, 0x2, R22.reuse ;  /* 0x000000020a0a7824 */ /* 0x100fe200078e0216 */
[----:B------:R-:W-:Y:S01]  /*7520*/  R2UR UR36, R0 ;  /* 0x00000000002472ca */ /* 0x000fe200000e0000 */
[----:B------:R-:W-:Y:S01]  /*7530*/  IMAD R22, R11, 0x400, R22 ;  /* 0x000004000b167824 */ /* 0x000fe200078e0216 */
[----:B------:R-:W-:Y:S01]  /*7540*/  R2UR UR32, R18 ;  /* 0x00000000122072ca */ /* 0x000fe200000e0000 */
[----:B------:R-:W-:Y:S01]  /*7550*/  VIADD R24, R24, 0xffffffff ;  /* 0xffffffff18187836 */ /* 0x000fe20000000000 */
[----:B------:R-:W-:Y:S01]  /*7560*/  R2UR UR16, R10 ;  /* 0x000000000a1072ca */ /* 0x000fe200000e0000 */
[----:B------:R-:W-:Y:S01]  /*7570*/  UIADD3 UR14, UP0, UR40, 0xf0, URZ ;  /* 0x000000f0280e7890 */ /* 0x000fe2000ff1e03f */
[----:B------:R-:W-:Y:S01]  /*7580*/  R2UR UR8, R22 ;  /* 0x00000000160872ca */ /* 0x000fe200000e0000 */
[----:B------:R-:W-:Y:S01]  /*7590*/  UIADD3 UR22, UP1, UR40, 0x1f0, URZ ;  /* 0x000001f028167890 */ /* 0x000fe2000ff3e03f */
[----:B------:R-:W-:Y:S01]  /*75a0*/  R2UR UR34, R21 ;  /* 0x00000000152272ca */ /* 0x000fe200000e0000 */
[----:B------:R-:W-:Y:S01]  /*75b0*/  UIADD3 UR30, UP2, UR40, 0x2f0, URZ ;  /* 0x000002f0281e7890 */ /* 0x000fe2000ff5e03f */
[----:B------:R-:W-:Y:S01]  /*75c0*/  R2UR UR35, R26 ;  /* 0x000000001a2372ca */ /* 0x000fe200000e0000 */
[----:B------:R-:W-:Y:S01]  /*75d0*/  UIADD3.X UR15, URZ, UR41, URZ, UP0, !UPT ;  /* 0x000000293f0f7290 */ /* 0x000fe200087fe43f */
[----:B------:R-:W-:Y:S01]  /*75e0*/  R2UR UR11, R5 ;  /* 0x00000000050b72ca */ /* 0x000fe200000e0000 */
[----:B------:R-:W-:Y:S01]  /*75f0*/  UIADD3.X UR23, URZ, UR41, URZ, UP1, !UPT ;  /* 0x000000293f177290 */ /* 0x000fe20008ffe43f */
[----:B------:R-:W-:Y:S01]  /*7600*/  R2UR UR12, R25 ;  /* 0x00000000190c72ca */ /* 0x000fe200000e0000 */
[----:B------:R-:W-:Y:S01]  /*7610*/  UIADD3 UR32, UR32, 0x180, URZ ;  /* 0x0000018020207890 */ /* 0x000fe2000fffe03f */
[----:B------:R-:W-:Y:S01]  /*7620*/  R2UR UR27, R20 ;  /* 0x00000000141b72ca */ /* 0x000fe200000e0000 */
[----:B------:R-:W-:Y:S01]  /*7630*/  UIADD3 UR26, UR18, -0x40, URZ ;  /* 0xffffffc0121a7890 */ /* 0x000fe2000fffe03f */
[----:B------:R-:W-:Y:S01]  /*7640*/  ISETP.GT.AND P3, PT, R24, 0x1, PT ;  /* 0x000000011800780c */ /* 0x000fe20003f64270 */
[----:B------:R-:W-:Y:S01]  /*7650*/  UIADD3 UR8, UR8, 0x32180, URZ ;  /* 0x0003218008087890 */ /* 0x000fe2000fffe03f */
[----:B------:R-:W-:Y:S01]  /*7660*/  VIADD R11, R11, 0x1 ;  /* 0x000000010b0b7836 */ /* 0x000fe20000000000 */
[----:B------:R-:W-:Y:S01]  /*7670*/  UIADD3 UR24, UR16, 0xa180, URZ ;  /* 0x0000a18010187890 */ /* 0x000fe2000fffe03f */
[----:B------:R-:W-:Y:S01]  /*7680*/  VIADD R25, R25, 0x1 ;  /* 0x0000000119197836 */ /* 0x000fe20000000000 */
[----:B------:R-:W-:Y:S01]  /*7690*/  UIADD3.X UR31, URZ, UR41, URZ, UP2, !UPT ;  /* 0x000000293f1f7290 */ /* 0x000fe200097fe43f */
[----:B------:R-:W-:Y:S01]  /*76a0*/  VIADD R23, R23, 0x80 ;  /* 0x0000008017177836 */ /* 0x000fe20000000000 */
[----:B------:R-:W-:Y:S01]  /*76b0*/  UIADD3 UR16, UR16, 0xe180, URZ ;  /* 0x0000e18010107890 */ /* 0x000fe2000fffe03f */
[----:B------:R-:W-:Y:S01]  /*76c0*/  ISETP.NE.AND P1, PT, R11, 0x5, PT ;  /* 0x000000050b00780c */ /* 0x000fe20003f25270 */
[----:B------:R-:W-:Y:S01]  /*76d0*/  UMOV UR38, 0x0 ;  /* 0x0000000000267882 */ /* 0x000fe20000000000 */
[----:B------:R-:W-:Y:S01]  /*76e0*/  UMOV UR39, 0x10000000 ;  /* 0x1000000000277882 */ /* 0x000fe20000000000 */
[----:B------:R-:W-:Y:S01]  /*76f0*/  UMOV UR10, URZ ;  /* 0x0000003f000a7c82 */ /* 0x000fe20008000000 */
[----:B------:R-:W-:Y:S01]  /*7700*/  UMOV UR9, UR33 ;  /* 0x0000002100097c82 */ /* 0x000fe20008000000 */
[----:B------:R-:W-:Y:S01]  /*7710*/  UMOV UR13, UR36 ;  /* 0x00000024000d7c82 */ /* 0x000fe20008000000 */
[----:B------:R-:W-:Y:S01]  /*7720*/  UMOV UR29, 0x30000 ;  /* 0x00030000001d7882 */ /* 0x000fe20000000000 */
[----:B------:R0:W-:Y:S01]  /*7730*/  UTMALDG.3D [UR32], [UR14], desc[UR38] ;  /* 0x000026200e0075b4 */ /* 0x0001e20008011000 */
[----:B------:R-:W-:Y:S01]  /*7740*/  UMOV UR25, UR33 ;  /* 0x0000002100197c82 */ /* 0x000fe20008000000 */
[----:B------:R-:W-:Y:S01]  /*7750*/  UMOV UR28, UR36 ;  /* 0x00000024001c7c82 */ /* 0x000fe20008000000 */
[----:B------:R-:W-:Y:S01]  /*7760*/  UMOV UR17, UR33 ;  /* 0x0000002100117c82 */ /* 0x000fe20008000000 */
[----:B------:R-:W-:Y:S01]  /*7770*/  UMOV UR19, UR27 ;  /* 0x0000001b00137c82 */ /* 0x000fe20008000000 */
[----:B------:R-:W-:Y:S01]  /*7780*/  UMOV UR20, UR36 ;  /* 0x0000002400147c82 */ /* 0x000fe20008000000 */
[----:B------:R-:W-:Y:S01]  /*7790*/  SEL R19, RZ, 0x1, P1 ;  /* 0x00000001ff137807 */ /* 0x000fe20000800000 */
[----:B------:R-:W-:Y:S01]  /*77a0*/  VIADD R21, R21, 0x40 ;  /* 0x0000004015157836 */ /* 0x000fe20000000000 */
[----:B------:R0:W-:Y:S01]  /*77b0*/  UTMALDG.4D [UR8], [UR22], desc[UR38] ;  /* 0x00002608160075b4 */ /* 0x0001e20008019000 */
[----:B------:R-:W-:-:S02]  /*77c0*/  SEL R11, R11, RZ, P1 ;  /* 0x000000ff0b0b7207 */ /* 0x000fc40000800000 */
[----:B------:R-:W-:Y:S01]  /*77d0*/  LOP3.LUT R4, R4, R19, RZ, 0x3c, !PT ;  /* 0x0000001304047212 */ /* 0x000fe200078e3cff */
[----:B------:R0:W-:Y:S01]  /*77e0*/  UTMALDG.3D.MULTICAST [UR24], [UR30], UR29, desc[UR38] ;  /* 0x000026181e0073b4 */ /* 0x0001e2000801181d */
[----:B------:R0:W-:Y:S02]  /*77f0*/  UTMALDG.3D.MULTICAST [UR16], [UR30], UR29, desc[UR38] ;  /* 0x000026101e0073b4 */ /* 0x0001e4000801181d */
[----:B0-----:R-:W-:Y:S05]  /*7800*/  @P3 BRA `(.L_x_169) ;  /* 0xfffffff800f43947 */ /* 0x001fea000383ffff */
.L_x_165:
[----:B------:R-:W-:Y:S05]  /*7810*/  BSYNC B1 ;  /* 0x0000000000017941 */ /* 0x000fea0003800000 */
.L_x_164:
[----:B------:R-:W-:Y:S01]  /*7820*/  LOP3.LUT P5, RZ, R15, 0xff, RZ, 0xc0, !PT ;  /* 0x000000ff0fff7812 */ /* 0x000fe200078ac0ff */
[----:B------:R-:W-:Y:S01]  /*7830*/  VIADD R13, R13, UR6 ;  /* 0x000000060d0d7c36 */ /* 0x000fe20008000000 */
[----:B------:R-:W-:Y:S01]  /*7840*/  ULDC.64 UR8, c[0x0][0x750] ;  /* 0x0001d40000087ab9 */ /* 0x000fe20000000a00 */
[----:B------:R-:W-:Y:S01]  /*7850*/  IMAD.U32 R10, RZ, RZ, UR6 ;  /* 0x00000006ff0a7e24 */ /* 0x000fe2000f8e00ff */
[----:B------:R-:W-:Y:S01]  /*7860*/  UISETP.GE.U32.AND UP0, UPT, UR6, 0x5, UPT ;  /* 0x000000050600788c */ /* 0x000fe2000bf06070 */
[----:B------:R-:W-:Y:S01]  /*7870*/  BSSY B1, `(.L_x_170) ;  /* 0x000006b000017945 */ /* 0x000fe20003800000 */
[----:B------:R-:W-:Y:S02]  /*7880*/  ISETP.GT.U32.AND P1, PT, R13, 0x4, PT ;  /* 0x000000040d00780c */ /* 0x000fe40003f24070 */
[----:B------:R-:W-:Y:S02]  /*7890*/  PRMT R15, RZ, 0x7610, R15 ;  /* 0x00007610ff0f7816 */ /* 0x000fe4000000000f */
[----:B------:R-:W-:-:S02]  /*78a0*/  ISETP.LT.U32.AND P1, PT, R10, 0x5, P1 ;  /* 0x000000050a00780c */ /* 0x000fc40000f21070 */
[----:B------:R-:W-:Y:S01]  /*78b0*/  PLOP3.LUT P3, PT, PT, PT, UP0, 0x80, 0x0 ;  /* 0x000000000000781c */ /* 0x000fe20003f6f008 */
[----:B------:R-:W0:Y:S01]  /*78c0*/  @P5 S2R R5, SR_CgaCtaId ;  /* 0x0000000000055919 */ /* 0x000e220000008800 */
[----:B------:R-:W-:Y:S02]  /*78d0*/  @P5 MOV R0, 0x400 ;  /* 0x0000040000005802 */ /* 0x000fe40000000f00 */
[----:B------:R-:W-:Y:S02]  /*78e0*/  PRMT R10, RZ, 0x7610, R10 ;  /* 0x00007610ff0a7816 */ /* 0x000fe4000000000a */
[----:B0-----:R-:W-:Y:S01]  /*78f0*/  @P5 LEA R0, R5, R0, 0x18 ;  /* 0x0000000005005211 */ /* 0x001fe200078ec0ff */
[----:B------:R-:W-:-:S03]  /*7900*/  IMAD.WIDE.U32 R4, R13, -0x33333333, RZ ;  /* 0xcccccccd0d047825 */ /* 0x000fc600078e00ff */
[----:B------:R0:W-:Y:S01]  /*7910*/  @P5 SYNCS.ARRIVE.TRANS64.A1T0 RZ, [R0+URZ+0x88], RZ ;  /* 0x000088ff00ff59a7 */ /* 0x0001e2000810003f */
[----:B------:R-:W-:Y:S02]  /*7920*/  IADD3 R2, P5, R2, R8, RZ ;  /* 0x0000000802027210 */ /* 0x000fe40007fbe0ff */
[----:B------:R-:W-:Y:S01]  /*7930*/  SHF.R.U32.HI R4, RZ, 0x2, R5 ;  /* 0x00000002ff047819 */ /* 0x000fe20000011605 */
[----:B------:R-:W-:Y:S02]  /*7940*/  IMAD.MOV.U32 R5, RZ, RZ, -0x1 ;  /* 0xffffffffff057424 */ /* 0x000fe400078e00ff */
[----:B------:R-:W-:Y:S01]  /*7950*/  IMAD.X R3, R3, 0x1, R12, P5 ;  /* 0x0000000103037824 */ /* 0x000fe200028e060c */
[----:B0-----:R-:W-:Y:S01]  /*7960*/  SEL R0, RZ, 0x1, !P1 ;  /* 0x00000001ff007807 */ /* 0x001fe20004800000 */
[----:B------:R-:W-:Y:S01]  /*7970*/  IMAD R13, R4, -0x5, R13 ;  /* 0xfffffffb040d7824 */ /* 0x000fe200078e020d */
[----:B------:R-:W-:Y:S02]  /*7980*/  ISETP.GE.U32.AND P1, PT, R2, UR8, PT ;  /* 0x0000000802007c0c */ /* 0x000fe4000bf26070 */
[----:B------:R-:W-:Y:S01]  /*7990*/  LOP3.LUT R7, R7, R0, RZ, 0x3c, !PT ;  /* 0x0000000007077212 */ /* 0x000fe200078e3cff */
[----:B------:R-:W-:Y:S01]  /*79a0*/  IMAD.MOV.U32 R0, RZ, RZ, -0x1 ;  /* 0xffffffffff007424 */ /* 0x000fe200078e00ff */
[----:B------:R-:W-:-:S02]  /*79b0*/  ISETP.GE.U32.AND.EX P1, PT, R3, UR9, PT, P1 ;  /* 0x0000000903007c0c */ /* 0x000fc4000bf26110 */
[----:B------:R-:W-:Y:S01]  /*79c0*/  @P3 LOP3.LUT R7, R7, 0x1, R4, 0x78, !PT ;  /* 0x0000000107073812 */ /* 0x000fe200078e7804 */
[----:B------:R-:W-:-:S10]  /*79d0*/  IMAD.MOV.U32 R4, RZ, RZ, -0x1 ;  /* 0xffffffffff047424 */ /* 0x000fd400078e00ff */
[----:B------:R-:W-:Y:S05]  /*79e0*/  @P1 BRA `(.L_x_171) ;  /* 0x00000004004c1947 */ /* 0x000fea0003800000 */
[----:B------:R-:W0:Y:S01]  /*79f0*/  S2R R18, SR_CTAID.X ;  /* 0x0000000000127919 */ /* 0x000e220000002500 */
[----:B------:R-:W-:Y:S01]  /*7a00*/  ULDC.64 UR8, c[0x0][0x728] ;  /* 0x0001ca0000087ab9 */ /* 0x000fe20000000a00 */
[----:B------:R-:W-:Y:S01]  /*7a10*/  ULDC UR11, c[0x0][0x730] ;  /* 0x0001cc00000b7ab9 */ /* 0x000fe20000000800 */
[----:B------:R-:W-:Y:S01]  /*7a20*/  ISETP.NE.U32.AND P1, PT, RZ, UR8, PT ;  /* 0x00000008ff007c0c */ /* 0x000fe2000bf25070 */
[----:B------:R-:W1:Y:S01]  /*7a30*/  S2R R19, SR_CTAID.Y ;  /* 0x0000000000137919 */ /* 0x000e620000002600 */
[----:B------:R-:W-:Y:S01]  /*7a40*/  ULDC UR12, c[0x0][0x150] ;  /* 0x00005400000c7ab9 */ /* 0x000fe20000000800 */
[----:B------:R-:W-:Y:S01]  /*7a50*/  IMAD.MOV.U32 R4, RZ, RZ, R2 ;  /* 0x000000ffff047224 */ /* 0x000fe200078e0002 */
[----:B------:R-:W-:Y:S01]  /*7a60*/  ISETP.NE.AND.EX P1, PT, RZ, UR9, PT, P1 ;  /* 0x00000009ff007c0c */ /* 0x000fe2000bf25310 */
[----:B------:R-:W-:Y:S01]  /*7a70*/  IMAD.MOV.U32 R5, RZ, RZ, R3 ;  /* 0x000000ffff057224 */ /* 0x000fe200078e0003 */
[----:B0-----:R-:W-:-:S11]  /*7a80*/  I2FP.F32.U32 R20, R18 ;  /* 0x0000001200147245 */ /* 0x001fd60000201000 */
[----:B------:R-:W-:Y:S05]  /*7a90*/  @!P1 BRA `(.L_x_172) ;  /* 0x0000000000289947 */ /* 0x000fea0003800000 */
[----:B------:R-:W-:Y:S02]  /*7aa0*/  ULDC UR10, c[0x0][0x734] ;  /* 0x0001cd00000a7ab9 */ /* 0x000fe40000000800 */
[----:B------:R-:W-:-:S05]  /*7ab0*/  IADD3 R5, P1, R2, UR10, RZ ;  /* 0x0000000a02057c10 */ /* 0x000fca000ff3e0ff */
[----:B------:R-:W-:-:S04]  /*7ac0*/  IMAD.X R21, RZ, RZ, R3, P1 ;  /* 0x000000ffff157224 */ /* 0x000fc800008e0603 */
[----:B------:R-:W-:-:S04]  /*7ad0*/  IMAD.WIDE.U32 R10, R21, UR8, RZ ;  /* 0x00000008150a7c25 */ /* 0x000fc8000f8e00ff */
[----:B------:R-:W-:-:S04]  /*7ae0*/  IMAD.WIDE.U32 R10, P1, R5, UR9, R10 ;  /* 0x00000009050a7c25 */ /* 0x000fc8000f82000a */
[----:B------:R-:W-:-:S04]  /*7af0*/  IMAD.WIDE.U32 R4, R5, UR8, RZ ;  /* 0x0000000805047c25 */ /* 0x000fc8000f8e00ff */
[----:B------:R-:W-:Y:S01]  /*7b00*/  IMAD.MOV.U32 R4, RZ, RZ, R11 ;  /* 0x000000ffff047224 */ /* 0x000fe200078e000b */
[----:B------:R-:W-:Y:S01]  /*7b10*/  IADD3 RZ, P3, R5, R10, RZ ;  /* 0x0000000a05ff7210 */ /* 0x000fe20007f7e0ff */
[----:B------:R-:W-:-:S04]  /*7b20*/  IMAD.X R5, RZ, RZ, RZ, P1 ;  /* 0x000000ffff057224 */ /* 0x000fc800008e06ff */
[----:B------:R-:W-:-:S08]  /*7b30*/  IMAD.WIDE.U32.X R4, R21, UR9, R4, P3 ;  /* 0x0000000915047c25 */ /* 0x000fd000098e0404 */
.L_x_172:
[--C-:B------:R-:W-:Y:S01]  /*7b40*/  SHF.R.U64 R0, R4, UR11, R5.reuse ;  /* 0x0000000b04007c19 */ /* 0x100fe20008001205 */
[----:B------:R-:W-:Y:S01]  /*7b50*/  FMUL R20, R20, UR12 ;  /* 0x0000000c14147c20 */ /* 0x000fe20008400000 */
[----:B------:R-:W0:Y:S01]  /*7b60*/  LDC R21, c[0x0][0x144] ;  /* 0x00005100ff157b82 */ /* 0x000e220000000800 */
[----:B-1----:R-:W-:Y:S01]  /*7b70*/  I2FP.F32.U32 R10, R19 ;  /* 0x00000013000a7245 */ /* 0x002fe20000201000 */
[----:B------:R-:W-:Y:S01]  /*7b80*/  ULDC UR10, c[0x0][0x154] ;  /* 0x00005500000a7ab9 */ /* 0x000fe20000000800 */
[----:B------:R-:W-:Y:S01]  /*7b90*/  SHF.R.U32.HI R4, RZ, UR11, R5 ;  /* 0x0000000bff047c19 */ /* 0x000fe20008011605 */
[----:B------:R-:W-:Y:S01]  /*7ba0*/  ULDC.64 UR8, c[0x0][0x720] ;  /* 0x0001c80000087ab9 */ /* 0x000fe20000000a00 */
[----:B------:R-:W-:Y:S01]  /*7bb0*/  IADD3 R5, P1, RZ, -R0, RZ ;  /* 0x80000000ff057210 */ /* 0x000fe20007f3e0ff */
[----:B------:R-:W1:Y:S01]  /*7bc0*/  F2I.U32.TRUNC.NTZ R20, R20 ;  /* 0x0000001400147305 */ /* 0x000e62000020f000 */
[----:B------:R-:W-:Y:S01]  /*7bd0*/  FMUL R10, R10, UR10 ;  /* 0x0000000a0a0a7c20 */ /* 0x000fe20008400000 */
[----:B------:R-:W2:Y:S01]  /*7be0*/  LDC R22, c[0x0][0x148] ;  /* 0x00005200ff167b82 */ /* 0x000ea20000000800 */
[----:B------:R-:W-:Y:S01]  /*7bf0*/  ULDC.64 UR10, c[0x0][0x740] ;  /* 0x0001d000000a7ab9 */ /* 0x000fe20000000a00 */
[----:B------:R-:W-:Y:S01]  /*7c00*/  IMAD.X R4, RZ, RZ, ~R4, P1 ;  /* 0x000000ffff047224 */ /* 0x000fe200008e0e04 */
[----:B------:R-:W-:-:S03]  /*7c10*/  ISETP.NE.U32.AND P1, PT, RZ, UR10, PT ;  /* 0x0000000aff007c0c */ /* 0x000fc6000bf25070 */
[----:B------:R-:W-:Y:S01]  /*7c20*/  IMAD R4, R4, UR8, RZ ;  /* 0x0000000804047c24 */ /* 0x000fe2000f8e02ff */
[----:B------:R-:W3:Y:S01]  /*7c30*/  F2I.U32.TRUNC.NTZ R10, R10 ;  /* 0x0000000a000a7305 */ /* 0x000ee2000020f000 */
[----:B------:R-:W-:Y:S02]  /*7c40*/  ISETP.NE.AND.EX P1, PT, RZ, UR11, PT, P1 ;  /* 0x0000000bff007c0c */ /* 0x000fe4000bf25310 */
[C---:B------:R-:W-:Y:S02]  /*7c50*/  IMAD R11, R5.reuse, UR9, R4 ;  /* 0x00000009050b7c24 */ /* 0x040fe4000f8e0204 */
[----:B------:R-:W-:Y:S01]  /*7c60*/  IMAD.WIDE.U32 R4, R5, UR8, R2 ;  /* 0x0000000805047c25 */ /* 0x000fe2000f8e0002 */
[----:B------:R-:W-:-:S03]  /*7c70*/  ULDC UR8, c[0x0][0x718] ;  /* 0x0001c60000087ab9 */ /* 0x000fc60000000800 */
[----:B-1----:R-:W-:Y:S02]  /*7c80*/  IMAD.MOV R20, RZ, RZ, -R20 ;  /* 0x000000ffff147224 */ /* 0x002fe400078e0a14 */
[----:B------:R-:W-:Y:S02]  /*7c90*/  IMAD.IADD R5, R5, 0x1, R11 ;  /* 0x0000000105057824 */ /* 0x000fe400078e020b */
[----:B0-----:R-:W-:-:S03]  /*7ca0*/  IMAD R18, R21, R20, R18 ;  /* 0x0000001415127224 */ /* 0x001fc600078e0212 */
[--C-:B------:R-:W-:Y:S01]  /*7cb0*/  SHF.R.U64 R20, R4, UR8, R5.reuse ;  /* 0x0000000804147c19 */ /* 0x100fe20008001205 */
[----:B---3--:R-:W-:Y:S01]  /*7cc0*/  IMAD.MOV R4, RZ, RZ, -R10 ;  /* 0x000000ffff047224 */ /* 0x008fe200078e0a0a */
[----:B------:R-:W-:Y:S01]  /*7cd0*/  SHF.R.U32.HI R5, RZ, UR8, R5 ;  /* 0x00000008ff057c19 */ /* 0x000fe20008011605 */
[----:B------:R-:W-:Y:S02]  /*7ce0*/  ULDC UR8, c[0x0][0x708] ;  /* 0x0001c20000087ab9 */ /* 0x000fe40000000800 */
[----:B--2---:R-:W-:Y:S01]  /*7cf0*/  @P4 IMAD R18, R22, R4, R19 ;  /* 0x0000000416124224 */ /* 0x004fe200078e0213 */
[--C-:B------:R-:W-:Y:S02]  /*7d00*/  SHF.R.U64 R22, R20, UR8, R5.reuse ;  /* 0x0000000814167c19 */ /* 0x100fe40008001205 */
[----:B------:R-:W-:Y:S01]  /*7d10*/  SHF.R.U32.HI R5, RZ, UR8, R5 ;  /* 0x00000008ff057c19 */ /* 0x000fe20008011605 */
[----:B------:R-:W-:-:S03]  /*7d20*/  ULDC UR8, c[0x0][0x758] ;  /* 0x0001d60000087ab9 */ /* 0x000fc60000000800 */
[--C-:B------:R-:W-:Y:S02]  /*7d30*/  SHF.R.U64 R19, R22, UR8, R5.reuse ;  /* 0x0000000816137c19 */ /* 0x100fe40008001205 */
[----:B------:R-:W-:-:S03]  /*7d40*/  SHF.R.U32.HI R21, RZ, UR8, R5 ;  /* 0x00000008ff157c19 */ /* 0x000fc60008011605 */
[----:B------:R-:W-:Y:S02]  /*7d50*/  IMAD.MOV.U32 R10, RZ, RZ, R19 ;  /* 0x000000ffff0a7224 */ /* 0x000fe400078e0013 */
[----:B------:R-:W-:Y:S01]  /*7d60*/  IMAD.MOV.U32 R5, RZ, RZ, R21 ;  /* 0x000000ffff057224 */ /* 0x000fe200078e0015 */
[----:B------:R-:W-:Y:S06]  /*7d70*/  @!P1 BRA `(.L_x_173) ;  /* 0x00000000002c9947 */ /* 0x000fec0003800000 */
        /* <DEDUP_REMOVED lines=9> */
[----:B------:R-:W-:-:S04]  /*7e10*/  IMAD.WIDE.U32.X R4, R21, UR11, R4, P3 ;  /* 0x0000000b15047c25 */ /* 0x000fc800098e0404 */
[----:B------:R-:W-:-:S07]  /*7e20*/  IMAD.MOV.U32 R10, RZ, RZ, R4 ;  /* 0x000000ffff0a7224 */ /* 0x000fce00078e0004 */
.L_x_173:
[----:B------:R-:W-:Y:S01]  /*7e30*/  ULDC UR8, c[0x0][0x748] ;  /* 0x0001d20000087ab9 */ /* 0x000fe20000000800 */
[----:B------:R-:W-:Y:S01]  /*7e40*/  LOP3.LUT R4, R22, UR7, RZ, 0xc0, !PT ;  /* 0x0000000716047c12 */ /* 0x000fe2000f8ec0ff */
[----:B------:R-:W-:Y:S01]  /*7e50*/  ULDC UR9, c[0x0][0x710] ;  /* 0x0001c40000097ab9 */ /* 0x000fe20000000800 */
[----:B------:R-:W-:Y:S01]  /*7e60*/  SHF.R.U64 R5, R10, UR8, R5 ;  /* 0x000000080a057c19 */ /* 0x000fe20008001205 */
[----:B------:R-:W-:Y:S01]  /*7e70*/  ULDC UR8, c[0x0][0x738] ;  /* 0x0001ce0000087ab9 */ /* 0x000fe20000000800 */
[----:B------:R-:W-:-:S03]  /*7e80*/  LOP3.LUT R20, R20, UR4, RZ, 0xc0, !PT ;  /* 0x0000000414147c12 */ /* 0x000fc6000f8ec0ff */
[----:B------:R-:W-:Y:S02]  /*7e90*/  IMAD.MOV R10, RZ, RZ, -R5 ;  /* 0x000000ffff0a7224 */ /* 0x000fe400078e0a05 */
[----:B------:R-:W-:Y:S02]  /*7ea0*/  IMAD R5, R5, UR5, R4 ;  /* 0x0000000505057c24 */ /* 0x000fe4000f8e0204 */
[----:B------:R-:W-:Y:S01]  /*7eb0*/  IMAD R19, R10, UR8, R19 ;  /* 0x000000080a137c24 */ /* 0x000fe2000f8e0213 */
[----:B------:R-:W-:Y:S01]  /*7ec0*/  ULDC UR8, c[0x0][0x700] ;  /* 0x0001c00000087ab9 */ /* 0x000fe20000000800 */
[----:B------:R-:W-:Y:S02]  /*7ed0*/  IMAD R18, R5, UR9, R18 ;  /* 0x0000000905127c24 */ /* 0x000fe4000f8e0212 */
[----:B------:R-:W-:Y:S02]  /*7ee0*/  IMAD R19, R19, UR8, R20 ;  /* 0x0000000813137c24 */ /* 0x000fe4000f8e0214 */
[----:B------:R-:W-:-:S03]  /*7ef0*/  IMAD.MOV.U32 R10, RZ, RZ, 0x1 ;  /* 0x00000001ff0a7424 */ /* 0x000fc600078e00ff */
[----:B------:R-:W-:Y:S02]  /*7f00*/  SEL R4, R19, R18, !P4 ;  /* 0x0000001213047207 */ /* 0x000fe40006000000 */
[----:B------:R-:W-:-:S07]  /*7f10*/  SEL R5, R18, R19, !P4 ;  /* 0x0000001312057207 */ /* 0x000fce0006000000 */
.L_x_171:
[----:B------:R-:W-:Y:S05]  /*7f20*/  BSYNC B1 ;  /* 0x0000000000017941 */ /* 0x000fea0003800000 */
.L_x_170:
[----:B------:R-:W-:-:S13]  /*7f30*/  LOP3.LUT P1, RZ, R10, 0xff, RZ, 0xc0, !PT ;  /* 0x000000ff0aff7812 */ /* 0x000fda000782c0ff */
[----:B------:R-:W-:Y:S05]  /*7f40*/  @P1 BRA `(.L_x_174) ;  /* 0xfffffff000e81947 */ /* 0x000fea000383ffff */
[----:B------:R-:W-:Y:S05]  /*7f50*/  BSYNC B0 ;  /* 0x0000000000007941 */ /* 0x000fea0003800000 */
.L_x_162:
[----:B------:R-:W-:-:S03]  /*7f60*/  UMOV UR8, 0xffffffff ;  /* 0xffffffff00087882 */ /* 0x000fc60000000000 */
[----:B------:R-:W-:Y:S05]  /*7f70*/  BRA.DIV UR8, `(.L_x_175) ;  /* 0x0000000608587947 */ /* 0x000fea000b800000 */
[----:B------:R-:W-:-:S13]  /*7f80*/  ELECT P0, URZ, PT ;  /* 0x00000000003f782f */ /* 0x000fda0003800000 */
.L_x_192:
[----:B------:R-:W-:Y:S04]  /*7f90*/  BSSY B0, `(.L_x_176) ;  /* 0x0000034000007945 */ /* 0x000fe80003800000 */
[----:B------:R-:W-:Y:S05]  /*7fa0*/  @!P0 BRA `(.L_x_177) ;  /* 0x0000000000c88947 */ /* 0x000fea0003800000 */
[----:B------:R-:W-:-:S04]  /*7fb0*/  LOP3.LUT R6, R6, 0x2, RZ, 0xfc, !PT ;  /* 0x0000000206067812 */ /* 0x000fc800078efcff */
[----:B------:R-:W-:-:S13]  /*7fc0*/  ISETP.NE.AND P0, PT, R6, 0x3, PT ;  /* 0x000000030600780c */ /* 0x000fda0003f05270 */
[----:B------:R-:W-:Y:S05]  /*7fd0*/  @!P0 BRA `(.L_x_178) ;  /* 0x0000000000048947 */ /* 0x000fea0003800000 */
[----:B------:R-:W-:Y:S01]  /*7fe0*/  BPT.TRAP 0x1 ;  /* 0x000000040000795c */ /* 0x000fe20000300000 */
.L_x_178:
[----:B------:R-:W0:Y:S01]  /*7ff0*/  S2R R3, SR_CgaCtaId ;  /* 0x0000000000037919 */ /* 0x000e220000008800 */
[----:B------:R-:W-:-:S04]  /*8000*/  MOV R0, 0x400 ;  /* 0x0000040000007802 */ /* 0x000fc80000000f00 */
[----:B0-----:R-:W-:Y:S02]  /*8010*/  LEA R0, R3, R0, 0x18 ;  /* 0x0000000003007211 */ /* 0x001fe400078ec0ff */
[----:B------:R-:W-:-:S03]  /*8020*/  SHF.L.U32 R3, R7, 0x1f, RZ ;  /* 0x0000001f07037819 */ /* 0x000fc600000006ff */
[----:B------:R-:W-:-:S04]  /*8030*/  VIADD R0, R0, 0x28 ;  /* 0x0000002800007836 */ /* 0x000fc80000000000 */
[C---:B------:R-:W-:Y:S02]  /*8040*/  IMAD R6, R13.reuse, 0x8, R0 ;  /* 0x000000080d067824 */ /* 0x040fe400078e0200 */
[----:B------:R-:W-:Y:S02]  /*8050*/  VIADD R13, R13, 0x1 ;  /* 0x000000010d0d7836 */ /* 0x000fe40000000000 */
[----:B------:R-:W0:Y:S03]  /*8060*/  SYNCS.PHASECHK.TRANS64.TRYWAIT P0, [R6+URZ], R3 ;  /* 0x00000003060075a7 */ /* 0x000e26000800017f */
[----:B------:R-:W-:-:S04]  /*8070*/  ISETP.NE.AND P1, PT, R13, 0x5, PT ;  /* 0x000000050d00780c */ /* 0x000fc80003f25270 */
[----:B------:R-:W-:Y:S02]  /*8080*/  SEL R2, RZ, 0x1, P1 ;  /* 0x00000001ff027807 */ /* 0x000fe40000800000 */
[----:B------:R-:W-:Y:S02]  /*8090*/  SEL R13, R13, RZ, P1 ;  /* 0x000000ff0d0d7207 */ /* 0x000fe40000800000 */
[----:B------:R-:W-:-:S03]  /*80a0*/  LOP3.LUT R8, R7, R2, RZ, 0x3c, !PT ;  /* 0x0000000207087212 */ /* 0x000fc600078e3cff */
[----:B------:R-:W-:Y:S01]  /*80b0*/  IMAD R7, R13, 0x8, R0 ;  /* 0x000000080d077824 */ /* 0x000fe200078e0200 */
[----:B------:R-:W-:Y:S01]  /*80c0*/  SHF.L.U32 R4, R8, 0x1f, RZ ;  /* 0x0000001f08047819 */ /* 0x000fe200000006ff */
[----:B0-----:R-:W-:Y:S06]  /*80d0*/  @!P0 BRA `(.L_x_179) ;  /* 0x0000000400248947 */ /* 0x001fec0003800000 */
.L_x_193:
[----:B------:R-:W1:Y:S01]  /*80e0*/  SYNCS.PHASECHK.TRANS64.TRYWAIT P0, [R7+URZ], R4 ;  /* 0x00000004070075a7 */ /* 0x000e62000800017f */
[----:B------:R-:W-:-:S05]  /*80f0*/  VIADD R2, R13, 0x1 ;  /* 0x000000010d027836 */ /* 0x000fca0000000000 */
[----:B------:R-:W-:-:S04]  /*8100*/  ISETP.NE.AND P1, PT, R2, 0x5, PT ;  /* 0x000000050200780c */ /* 0x000fc80003f25270 */
[----:B0-----:R-:W-:Y:S02]  /*8110*/  SEL R3, RZ, 0x1, P1 ;  /* 0x00000001ff037807 */ /* 0x001fe40000800000 */
[----:B------:R-:W-:Y:S02]  /*8120*/  SEL R9, R2, RZ, P1 ;  /* 0x000000ff02097207 */ /* 0x000fe40000800000 */
[----:B------:R-:W-:-:S03]  /*8130*/  LOP3.LUT R8, R8, R3, RZ, 0x3c, !PT ;  /* 0x0000000308087212 */ /* 0x000fc600078e3cff */
[----:B------:R-:W-:Y:S01]  /*8140*/  IMAD R10, R9, 0x8, R0 ;  /* 0x00000008090a7824 */ /* 0x000fe200078e0200 */
[----:B------:R-:W-:Y:S01]  /*8150*/  SHF.L.U32 R5, R8, 0x1f, RZ ;  /* 0x0000001f08057819 */ /* 0x000fe200000006ff */
[----:B-1----:R-:W-:Y:S06]  /*8160*/  @!P0 BRA `(.L_x_180) ;  /* 0x0000000400148947 */ /* 0x002fec0003800000 */
.L_x_194:
[----:B------:R-:W1:Y:S01]  /*8170*/  SYNCS.PHASECHK.TRANS64.TRYWAIT P0, [R10+URZ], R5 ;  /* 0x000000050a0075a7 */ /* 0x000e62000800017f */
[----:B------:R-:W-:-:S05]  /*8180*/  VIADD R2, R9, 0x1 ;  /* 0x0000000109027836 */ /* 0x000fca0000000000 */
[----:B------:R-:W-:-:S04]  /*8190*/  ISETP.NE.AND P1, PT, R2, 0x5, PT ;  /* 0x000000050200780c */ /* 0x000fc80003f25270 */
[----:B------:R-:W-:Y:S02]  /*81a0*/  SEL R3, RZ, 0x1, P1 ;  /* 0x00000001ff037807 */ /* 0x000fe40000800000 */
[----:B0-----:R-:W-:Y:S02]  /*81b0*/  SEL R7, R2, RZ, P1 ;  /* 0x000000ff02077207 */ /* 0x001fe40000800000 */
[----:B------:R-:W-:-:S03]  /*81c0*/  LOP3.LUT R9, R8, R3, RZ, 0x3c, !PT ;  /* 0x0000000308097212 */ /* 0x000fc600078e3cff */
[----:B------:R-:W-:Y:S01]  /*81d0*/  IMAD R11, R7, 0x8, R0 ;  /* 0x00000008070b7824 */ /* 0x000fe200078e0200 */
[----:B------:R-:W-:Y:S01]  /*81e0*/  SHF.L.U32 R6, R9, 0x1f, RZ ;  /* 0x0000001f09067819 */ /* 0x000fe200000006ff */
[----:B-1----:R-:W-:Y:S06]  /*81f0*/  @!P0 BRA `(.L_x_181) ;  /* 0x0000000400048947 */ /* 0x002fec0003800000 */
.L_x_195:
[----:B------:R-:W1:Y:S01]  /*8200*/  SYNCS.PHASECHK.TRANS64.TRYWAIT P0, [R11+URZ], R6 ;  /* 0x000000060b0075a7 */ /* 0x000e62000800017f */
[----:B------:R-:W-:-:S05]  /*8210*/  VIADD R2, R7, 0x1 ;  /* 0x0000000107027836 */ /* 0x000fca0000000000 */
[----:B------:R-:W-:-:S04]  /*8220*/  ISETP.NE.AND P1, PT, R2, 0x5, PT ;  /* 0x000000050200780c */ /* 0x000fc80003f25270 */
[----:B------:R-:W-:Y:S02]  /*8230*/  SEL R4, RZ, 0x1, P1 ;  /* 0x00000001ff047807 */ /* 0x000fe40000800000 */
[----:B------:R-:W-:Y:S02]  /*8240*/  SEL R3, R2, RZ, P1 ;  /* 0x000000ff02037207 */ /* 0x000fe40000800000 */
[----:B------:R-:W-:Y:S01]  /*8250*/  LOP3.LUT R4, R9, R4, RZ, 0x3c, !PT ;  /* 0x0000000409047212 */ /* 0x000fe200078e3cff */
[----:B-1----:R-:W-:Y:S06]  /*8260*/  @!P0 BRA `(.L_x_182) ;  /* 0x0000000000fc8947 */ /* 0x002fec0003800000 */
.L_x_196:
[----:B------:R-:W-:Y:S01]  /*8270*/  IMAD R3, R3, 0x8, R0 ;  /* 0x0000000803037824 */ /* 0x000fe200078e0200 */
[----:B------:R-:W-:-:S07]  /*8280*/  SHF.L.U32 R0, R4, 0x1f, RZ ;  /* 0x0000001f04007819 */ /* 0x000fce00000006ff */
.L_x_183:
[----:B--2---:R2:W3:Y:S02]  /*8290*/  SYNCS.PHASECHK.TRANS64.TRYWAIT P0, [R3+URZ], R0 ;  /* 0x00000000030075a7 */ /* 0x0044e4000800017f */
[----:B---3--:R-:W-:Y:S05]  /*82a0*/  @!P0 NANOSLEEP.SYNCS 0x989680 ;  /* 0x009896800000895d */ /* 0x008fea0003900000 */
[----:B------:R-:W3:Y:S02]  /*82b0*/  @!P0 SYNCS.PHASECHK.TRANS64 P0, [R3+URZ], R0 ;  /* 0x00000000030085a7 */ /* 0x000ee4000800007f */
[----:B---3--:R-:W-:Y:S05]  /*82c0*/  @!P0 BRA `(.L_x_183) ;  /* 0xfffffffc00f08947 */ /* 0x008fea000383ffff */
.L_x_177:
[----:B------:R-:W-:Y:S05]  /*82d0*/  BSYNC B0 ;  /* 0x0000000000007941 */ /* 0x000fea0003800000 */
.L_x_176:
[----:B------:R-:W-:Y:S05]  /*82e0*/  EXIT ;  /* 0x000000000000794d */ /* 0x000fea0003800000 */
.L_x_19:
[----:B0-----:R-:W-:-:S04]  /*82f0*/  IMAD.U32 R25, RZ, RZ, UR16 ;  /* 0x00000010ff197e24 */ /* 0x001fc8000f8e00ff */
[----:B------:R0:W1:Y:S03]  /*8300*/  SYNCS.PHASECHK.TRANS64.TRYWAIT P0, [R25+URZ+-0x8], R24 ;  /* 0xfffff818190075a7 */ /* 0x000066000800017f */
[----:B-1----:R-:W-:Y:S05]  /*8310*/  @!P0 NANOSLEEP.SYNCS 0x989680 ;  /* 0x009896800000895d */ /* 0x002fea0003900000 */
[----:B------:R-:W1:Y:S02]  /*8320*/  @!P0 SYNCS.PHASECHK.TRANS64 P0, [R25+URZ+-0x8], R24 ;  /* 0xfffff818190085a7 */ /* 0x000e64000800007f */
[----:B-1----:R-:W-:Y:S05]  /*8330*/  @!P0 BRA `(.L_x_19) ;  /* 0xfffffffc00ec8947 */ /* 0x002fea000383ffff */
[----:B------:R-:W-:Y:S05]  /*8340*/  BRA `(.L_x_184) ;  /* 0xffffff9400487947 */ /* 0x000fea000383ffff */
.L_x_24:
[----:B-1----:R-:W-:-:S04]  /*8350*/  IMAD.U32 R94, RZ, RZ, UR8 ;  /* 0x00000008ff5e7e24 */ /* 0x002fc8000f8e00ff */
[----:B------:R1:W2:Y:S03]  /*8360*/  SYNCS.PHASECHK.TRANS64.TRYWAIT P0, [R94+URZ], R93 ;  /* 0x0000005d5e0075a7 */ /* 0x0002a6000800017f */
[----:B--2---:R-:W-:Y:S05]  /*8370*/  @!P0 NANOSLEEP.SYNCS 0x989680 ;  /* 0x009896800000895d */ /* 0x004fea0003900000 */
[----:B------:R-:W2:Y:S02]  /*8380*/  @!P0 SYNCS.PHASECHK.TRANS64 P0, [R94+URZ], R93 ;  /* 0x0000005d5e0085a7 */ /* 0x000ea4000800007f */
[----:B--2---:R-:W-:Y:S05]  /*8390*/  @!P0 BRA `(.L_x_24) ;  /* 0xfffffffc00ec8947 */ /* 0x004fea000383ffff */
[----:B------:R-:W-:Y:S05]  /*83a0*/  BRA `(.L_x_23) ;  /* 0xffffff9400fc7947 */ /* 0x000fea000383ffff */
.L_x_28:
[----:B0-----:R-:W-:-:S04]  /*83b0*/  IMAD.U32 R91, RZ, RZ, UR16 ;  /* 0x00000010ff5b7e24 */ /* 0x001fc8000f8e00ff */
[----:B------:R0:W1:Y:S03]  /*83c0*/  SYNCS.PHASECHK.TRANS64.TRYWAIT P0, [R91+URZ+0x8], R90 ;  /* 0x0000085a5b0075a7 */ /* 0x000066000800017f */
[----:B-1----:R-:W-:Y:S05]  /*83d0*/  @!P0 NANOSLEEP.SYNCS 0x989680 ;  /* 0x009896800000895d */ /* 0x002fea0003900000 */
[----:B------:R-:W1:Y:S02]  /*83e0*/  @!P0 SYNCS.PHASECHK.TRANS64 P0, [R91+URZ+0x8], R90 ;  /* 0x0000085a5b0085a7 */ /* 0x000e64000800007f */
[----:B-1----:R-:W-:Y:S05]  /*83f0*/  @!P0 BRA `(.L_x_28) ;  /* 0xfffffffc00ec8947 */ /* 0x002fea000383ffff */
[----:B------:R-:W-:Y:S05]  /*8400*/  BRA `(.L_x_185) ;  /* 0xffffff9c00007947 */ /* 0x000fea000383ffff */
.L_x_163:
[----:B------:R-:W-:Y:S01]  /*8410*/  BSSY B1, `(.L_x_186) ;  /* 0x0000006000017945 */ /* 0x000fe20003800000 */
[----:B------:R-:W-:-:S07]  /*8420*/  IMAD.MOV.U32 R10, RZ, RZ, -0x1 ;  /* 0xffffffffff0a7424 */ /* 0x000fce00078e00ff */
[----:B------:R-:W-:Y:S05]  /*8430*/  WARPSYNC.COLLECTIVE R10, `(.L_x_187) ;  /* 0x000000000a0c7348 */ /* 0x000fea0003c00000 */
[----:B------:R-:W-:Y:S02]  /*8440*/  ELECT P1, UR62, PT ;  /* 0x00000000003e782f */ /* 0x000fe40003820000 */
[----:B------:R-:W-:Y:S01]  /*8450*/  MOV R10, UR62 ;  /* 0x0000003e000a7c02 */ /* 0x000fe20008000f00 */
[----:B------:R-:W-:Y:S10]  /*8460*/  ENDCOLLECTIVE ;  /* 0x000000000000791b */ /* 0x000ff40003800000 */
.L_x_187:
[----:B------:R-:W-:Y:S05]  /*8470*/  BSYNC B1 ;  /* 0x0000000000017941 */ /* 0x000fea0003800000 */
.L_x_186:
[----:B------:R-:W-:Y:S05]  /*8480*/  BRA `(.L_x_188) ;  /* 0xffffffec00a47947 */ /* 0x000fea000383ffff */
.L_x_166:
[----:B0-----:R0:W1:Y:S02]  /*8490*/  SYNCS.PHASECHK.TRANS64.TRYWAIT P1, [R19+URZ+0x28], R10 ;  /* 0x0000280a130075a7 */ /* 0x001064000802017f */
[----:B-1----:R-:W-:Y:S05]  /*84a0*/  @!P1 NANOSLEEP.SYNCS 0x989680 ;  /* 0x009896800000995d */ /* 0x002fea0003900000 */
[----:B------:R-:W1:Y:S02]  /*84b0*/  @!P1 SYNCS.PHASECHK.TRANS64 P1, [R19+URZ+0x28], R10 ;  /* 0x0000280a130095a7 */ /* 0x000e64000802007f */
[----:B-1----:R-:W-:Y:S05]  /*84c0*/  @!P1 BRA `(.L_x_166) ;  /* 0xfffffffc00f09947 */ /* 0x002fea000383ffff */
[----:B------:R-:W-:Y:S05]  /*84d0*/  BRA `(.L_x_189) ;  /* 0xffffffec00e07947 */ /* 0x000fea000383ffff */
.L_x_175:
[----:B------:R-:W-:Y:S01]  /*84e0*/  BSSY B0, `(.L_x_190) ;  /* 0x0000006000007945 */ /* 0x000fe20003800000 */
[----:B------:R-:W-:-:S07]  /*84f0*/  IMAD.MOV.U32 R10, RZ, RZ, -0x1 ;  /* 0xffffffffff0a7424 */ /* 0x000fce00078e00ff */
[----:B------:R-:W-:Y:S05]  /*8500*/  WARPSYNC.COLLECTIVE R10, `(.L_x_191) ;  /* 0x000000000a0c7348 */ /* 0x000fea0003c00000 */
[----:B------:R-:W-:Y:S02]  /*8510*/  ELECT P1, UR62, PT ;  /* 0x00000000003e782f */ /* 0x000fe40003820000 */
[----:B------:R-:W-:Y:S01]  /*8520*/  MOV R10, UR62 ;  /* 0x0000003e000a7c02 */ /* 0x000fe20008000f00 */
[----:B------:R-:W-:Y:S10]  /*8530*/  ENDCOLLECTIVE ;  /* 0x000000000000791b */ /* 0x000ff40003800000 */
.L_x_191:
[----:B------:R-:W-:Y:S05]  /*8540*/  BSYNC B0 ;  /* 0x0000000000007941 */ /* 0x000fea0003800000 */
.L_x_190:
[----:B------:R-:W-:Y:S01]  /*8550*/  PLOP3.LUT P0, PT, P1, PT, PT, 0x80, 0x0 ;  /* 0x000000000000781c */ /* 0x000fe20000f0f070 */
[----:B------:R-:W-:-:S12]  /*8560*/  BRA `(.L_x_192) ;  /* 0xfffffff800887947 */ /* 0x000fd8000383ffff */
.L_x_179:
[----:B0-----:R0:W1:Y:S02]  /*8570*/  SYNCS.PHASECHK.TRANS64.TRYWAIT P0, [R6+URZ], R3 ;  /* 0x00000003060075a7 */ /* 0x001064000800017f */
[----:B-1----:R-:W-:Y:S05]  /*8580*/  @!P0 NANOSLEEP.SYNCS 0x989680 ;  /* 0x009896800000895d */ /* 0x002fea0003900000 */
[----:B------:R-:W1:Y:S02]  /*8590*/  @!P0 SYNCS.PHASECHK.TRANS64 P0, [R6+URZ], R3 ;  /* 0x00000003060085a7 */ /* 0x000e64000800007f */
[----:B-1----:R-:W-:Y:S05]  /*85a0*/  @!P0 BRA `(.L_x_179) ;  /* 0xfffffffc00f08947 */ /* 0x002fea000383ffff */
[----:B------:R-:W-:Y:S05]  /*85b0*/  BRA `(.L_x_193) ;  /* 0xfffffff800c87947 */ /* 0x000fea000383ffff */
.L_x_180:
[----:B0-----:R0:W1:Y:S02]  /*85c0*/  SYNCS.PHASECHK.TRANS64.TRYWAIT P0, [R7+URZ], R4 ;  /* 0x00000004070075a7 */ /* 0x001064000800017f */
[----:B-1----:R-:W-:Y:S05]  /*85d0*/  @!P0 NANOSLEEP.SYNCS 0x989680 ;  /* 0x009896800000895d */ /* 0x002fea0003900000 */
[----:B------:R-:W1:Y:S02]  /*85e0*/  @!P0 SYNCS.PHASECHK.TRANS64 P0, [R7+URZ], R4 ;  /* 0x00000004070085a7 */ /* 0x000e64000800007f */
[----:B-1----:R-:W-:Y:S05]  /*85f0*/  @!P0 BRA `(.L_x_180) ;  /* 0xfffffffc00f08947 */ /* 0x002fea000383ffff */
[----:B------:R-:W-:Y:S05]  /*8600*/  BRA `(.L_x_194) ;  /* 0xfffffff800d87947 */ /* 0x000fea000383ffff */
.L_x_181:
[----:B0-----:R0:W1:Y:S02]  /*8610*/  SYNCS.PHASECHK.TRANS64.TRYWAIT P0, [R10+URZ], R5 ;  /* 0x000000050a0075a7 */ /* 0x001064000800017f */
[----:B-1----:R-:W-:Y:S05]  /*8620*/  @!P0 NANOSLEEP.SYNCS 0x989680 ;  /* 0x009896800000895d */ /* 0x002fea0003900000 */
[----:B------:R-:W1:Y:S02]  /*8630*/  @!P0 SYNCS.PHASECHK.TRANS64 P0, [R10+URZ], R5 ;  /* 0x000000050a0085a7 */ /* 0x000e64000800007f */
[----:B-1----:R-:W-:Y:S05]  /*8640*/  @!P0 BRA `(.L_x_181) ;  /* 0xfffffffc00f08947 */ /* 0x002fea000383ffff */
[----:B------:R-:W-:Y:S05]  /*8650*/  BRA `(.L_x_195) ;  /* 0xfffffff800e87947 */ /* 0x000fea000383ffff */
.L_x_182:
[----:B-1----:R1:W2:Y:S02]  /*8660*/  SYNCS.PHASECHK.TRANS64.TRYWAIT P0, [R11+URZ], R6 ;  /* 0x000000060b0075a7 */ /* 0x0022a4000800017f */
[----:B--2---:R-:W-:Y:S05]  /*8670*/  @!P0 NANOSLEEP.SYNCS 0x989680 ;  /* 0x009896800000895d */ /* 0x004fea0003900000 */
[----:B------:R-:W2:Y:S02]  /*8680*/  @!P0 SYNCS.PHASECHK.TRANS64 P0, [R11+URZ], R6 ;  /* 0x000000060b0085a7 */ /* 0x000ea4000800007f */
[----:B--2---:R-:W-:Y:S05]  /*8690*/  @!P0 BRA `(.L_x_182) ;  /* 0xfffffffc00f08947 */ /* 0x004fea000383ffff */
[----:B------:R-:W-:Y:S05]  /*86a0*/  BRA `(.L_x_196) ;  /* 0xfffffff800f07947 */ /* 0x000fea000383ffff */
.L_x_197:
[----:B------:R-:W-:-:S00]  /*86b0*/  BRA `(.L_x_197) ;  /* 0xfffffffc00fc7947 */ /* 0x000fc0000383ffff */
[----:B------:R-:W-:-:S00]  /*86c0*/  NOP ;  /* 0x0000000000007918 */ /* 0x000fc00000000000 */
        /* <DEDUP_REMOVED lines=11> */
.L_x_198:


//--------------------- .nv.shared._ZN7cutlass13device_kernelINS_4gemm6kernel13GemmUniversalIN4cute5tupleIJiiiiEEENS1_10collective13CollectiveMmaINS1_40MainloopSm90TmaGmmaWarpSpecializedSparseILi5ENS5_IJNS4_1CILi2EEENSA_ILi1EEESC_EEENS1_32KernelTmaWarpSpecializedPingpongEEENS5_IJNSA_ILi64EEENSA_ILi128EEESH_EEENS_6half_tENS5_IJNS4_6LayoutINS5_IJiNS5_IJSB_iEEEiEEENS5_IJlNS5_IJSC_SB_EEElEEEEENSK_INS5_IJNS5_IJNS5_IJNSA_ILi8EEESB_NSA_ILi4EEEEEEiEEENS5_IJNS5_IJNSA_ILi16EEESB_SR_EEEiEEEiEEENS5_IJNS5_IJNS5_IJSH_SU_NSA_ILi2048EEEEEENSA_ILi8192EEEEEENS5_IJNS5_IJSC_NSA_ILi1024EEENSA_ILi32EEEEEElEEElEEEEEEEESJ_NS5_IJlSC_lEEENS4_8TiledMMAINS4_8MMA_AtomIJNS4_4SM904GMMA6SPARSE27GMMA_64x128x32_F32F16F16_SSILNS1D_5MajorE0ELS1G_0ELNS1D_7ScaleInE1ELS1H_1ELNS1D_9SparseSelE0EEEEEENSK_INS5_IJSC_SC_SC_EEENS5_IJNSA_ILi0EEES1M_S1M_EEEEENS5_IJNS4_10UnderscoreES1P_S1P_EEEEENS4_13SM90_TMA_LOADENS4_14ComposedLayoutINS4_7SwizzleILi3ELi4ELi3EEENS4_25smem_sparse_ptr_flag_bitsILi2ELi16EEENSK_INS5_IJNS5_IJSC_SQ_EEENS5_IJSB_SG_EEEEEENS5_IJNS5_IJS1M_SH_EEESN_EEEEEEEvNS4_8identityENS4_23SM90_TMA_LOAD_MULTICASTENS1T_IS1V_NS4_18smem_ptr_flag_bitsILi16EEENSK_INS5_IJSQ_SG_EEENS5_IJSG_SC_EEEEEEEvS25_EENS_8epilogue10collective6detail29Sm90TmaWarpSpecializedAdapterINS2F_15DefaultEpilogueIfNS5_IJSC_llEEES2J_NS2E_6thread17LinearCombinationIfLi1EffLNS2K_9ScaleType4KindE0ELNS_15FloatRoundStyleE2EfEENS1_15EpilogueDefaultEEEEEvvEEEEvNT_6ParamsE --------------------------
	.section	.nv.shared._ZN7cutlass13device_kernelINS_4gemm6kernel13GemmUniversalIN4cute5tupleIJiiiiEEENS1_10collective13CollectiveMmaINS1_40MainloopSm90TmaGmmaWarpSpecializedSparseILi5ENS5_IJNS4_1CILi2EEENSA_ILi1EEESC_EEENS1_32KernelTmaWarpSpecializedPingpongEEENS5_IJNSA_ILi64EEENSA_ILi128EEESH_EEENS_6half_tENS5_IJNS4_6LayoutINS5_IJiNS5_IJSB_iEEEiEEENS5_IJlNS5_IJSC_SB_EEElEEEEENSK_INS5_IJNS5_IJNS5_IJNSA_ILi8EEESB_NSA_ILi4EEEEEEiEEENS5_IJNS5_IJNSA_ILi16EEESB_SR_EEEiEEEiEEENS5_IJNS5_IJNS5_IJSH_SU_NSA_ILi2048EEEEEENSA_ILi8192EEEEEENS5_IJNS5_IJSC_NSA_ILi1024EEENSA_ILi32EEEEEElEEElEEEEEEEESJ_NS5_IJlSC_lEEENS4_8TiledMMAINS4_8MMA_AtomIJNS4_4SM904GMMA6SPARSE27GMMA_64x128x32_F32F16F16_SSILNS1D_5MajorE0ELS1G_0ELNS1D_7ScaleInE1ELS1H_1ELNS1D_9SparseSelE0EEEEEENSK_INS5_IJSC_SC_SC_EEENS5_IJNSA_ILi0EEES1M_S1M_EEEEENS5_IJNS4_10UnderscoreES1P_S1P_EEEEENS4_13SM90_TMA_LOADENS4_14ComposedLayoutINS4_7SwizzleILi3ELi4ELi3EEENS4_25smem_sparse_ptr_flag_bitsILi2ELi16EEENSK_INS5_IJNS5_IJSC_SQ_EEENS5_IJSB_SG_EEEEEENS5_IJNS5_IJS1M_SH_EEESN_EEEEEEEvNS4_8identityENS4_23SM90_TMA_LOAD_MULTICASTENS1T_IS1V_NS4_18smem_ptr_flag_bitsILi16EEENSK_INS5_IJSQ_SG_EEENS5_IJSG_SC_EEEEEEEvS25_EENS_8epilogue10collective6detail29Sm90TmaWarpSpecializedAdapterINS2F_15DefaultEpilogueIfNS5_IJSC_llEEES2J_NS2E_6thread17LinearCombinationIfLi1EffLNS2K_9ScaleType4KindE0ELNS_15FloatRoundStyleE2EfEENS1_15EpilogueDefaultEEEEEvvEEEEvNT_6ParamsE,"aw",@nobits
	.sectionflags	@""
	.align	16
	.zero		1024


//--------------------- .nv.shared.reserved.0     --------------------------
	.section	.nv.shared.reserved.0,"aw",@nobits
	.weak		__nv_reservedSMEM_offset_0_alias
	.size		__nv_reservedSMEM_offset_0_alias, 0, 0
	.other		__nv_reservedSMEM_offset_0_alias,@"STO_CUDA_RESERVED_SHARED STV_DEFAULT"
__nv_reservedSMEM_offset_0_alias:
	.zero		0


//--------------------- .nv.global                --------------------------
	.section	.nv.global,"aw",@nobits
.nv.global:
	.type		_ZN39_INTERNAL_def7c19c_4_k_cu_bdaea000_26164cute1_E,@object
	.size		_ZN39_INTERNAL_def7c19c_4_k_cu_bdaea000_26164cute1_E,(_ZN39_INTERNAL_def7c19c_4_k_cu_bdaea000_26164cuda3std3__45__cpo6cbeginE - _ZN39_INTERNAL_def7c19c_4_k_cu_bdaea000_26164cute1_E)
_ZN39_INTERNAL_def7c19c_4_k_cu_bdaea000_26164cute1_E:
	.zero		1
	.type		_ZN39_INTERNAL_def7c19c_4_k_cu_bdaea000_26164cuda3std3__45__cpo6cbeginE,@object
	.size		_ZN39_INTERNAL_def7c19c_4_k_cu_bdaea000_26164cuda3std3__45__cpo6cbeginE,(_ZN39_INTERNAL_def7c19c_4_k_cu_bdaea000_26164cuda3std3__48in_placeE - _ZN39_INTERNAL_def7c19c_4_k_cu_bdaea000_26164cuda3std3__45__cpo6cbeginE)
_ZN39_INTERNAL_def7c19c_4_k_cu_bdaea000_26164cuda3std3__45__cpo6cbeginE:
	.zero		1
	.type		_ZN39_INTERNAL_def7c19c_4_k_cu_bdaea000_26164cuda3std3__48in_placeE,@object
	.size		_ZN39_INTERNAL_def7c19c_4_k_cu_bdaea000_26164cuda3std3__48in_placeE,(_ZN39_INTERNAL_def7c19c_4_k_cu_bdaea000_26164cuda3std6ranges3__45__cpo9iter_moveE - _ZN39_INTERNAL_def7c19c_4_k_cu_bdaea000_26164cuda3std3__48in_placeE)
_ZN39_INTERNAL_def7c19c_4_k_cu_bdaea000_26164cuda3std3__48in_placeE:
	.zero		1
	.type		_ZN39_INTERNAL_def7c19c_4_k_cu_bdaea000_26164cuda3std6ranges3__45__cpo9iter_moveE,@object
	.size		_ZN39_INTERNAL_def7c19c_4_k_cu_bdaea000_26164cuda3std6ranges3__45__cpo9iter_moveE,(_ZN39_INTERNAL_def7c19c_4_k_cu_bdaea000_26164cuda3std3__45__cpo5beginE - _ZN39_INTERNAL_def7c19c_4_k_cu_bdaea000_26164cuda3std6ranges3__45__cpo9iter_moveE)
_ZN39_INTERNAL_def7c19c_4_k_cu_bdaea000_26164cuda3std6ranges3__45__cpo9iter_moveE:
	.zero		1
	.type		_ZN39_INTERNAL_def7c19c_4_k_cu_bdaea000_26164cuda3std3__45__cpo5beginE,@object
	.size		_ZN39_INTERNAL_def7c19c_4_k_cu_bdaea000_26164cuda3std3__45__cpo5beginE,(_ZN39_INTERNAL_def7c19c_4_k_cu_bdaea000_26164cuda3std3__441_GLOBAL__N__def7c19c_4_k_cu_bdaea000_26166ignoreE - _ZN39_INTERNAL_def7c19c_4_k_cu_bdaea000_26164cuda3std3__45__cpo5beginE)
_ZN39_INTERNAL_def7c19c_4_k_cu_bdaea000_26164cuda3std3__45__cpo5beginE:
	.zero		1
	.type		_ZN39_INTERNAL_def7c19c_4_k_cu_bdaea000_26164cuda3std3__441_GLOBAL__N__def7c19c_4_k_cu_bdaea000_26166ignoreE,@object
	.size		_ZN39_INTERNAL_def7c19c_4_k_cu_bdaea000_26164cuda3std3__441_GLOBAL__N__def7c19c_4_k_cu_bdaea000_26166ignoreE,(_ZN39_INTERNAL_def7c19c_4_k_cu_bdaea000_26164cute7productE - _ZN39_INTERNAL_def7c19c_4_k_cu_bdaea000_26164cuda3std3__441_GLOBAL__N__def7c19c_4_k_cu_bdaea000_26166ignoreE)
_ZN39_INTERNAL_def7c19c_4_k_cu_bdaea000_26164cuda3std3__441_GLOBAL__N__def7c19c_4_k_cu_bdaea000_26166ignoreE:
	.zero		1
	.type		_ZN39_INTERNAL_def7c19c_4_k_cu_bdaea000_26164cute7productE,@object
	.size		_ZN39_INTERNAL_def7c19c_4_k_cu_bdaea000_26164cute7productE,(_ZN39_INTERNAL_def7c19c_4_k_cu_bdaea000_26164cuda3std3__45__cpo3endE - _ZN39_INTERNAL_def7c19c_4_k_cu_bdaea000_26164cute7productE)
_ZN39_INTERNAL_def7c19c_4_k_cu_bdaea000_26164cute7productE:
	.zero		1
	.type		_ZN39_INTERNAL_def7c19c_4_k_cu_bdaea000_26164cuda3std3__45__cpo3endE,@object
	.size		_ZN39_INTERNAL_def7c19c_4_k_cu_bdaea000_26164cuda3std3__45__cpo3endE,(_ZN39_INTERNAL_def7c19c_4_k_cu_bdaea000_26164cuda3std3__419piecewise_constructE - _ZN39_INTERNAL_def7c19c_4_k_cu_bdaea000_26164cuda3std3__45__cpo3endE)
_ZN39_INTERNAL_def7c19c_4_k_cu_bdaea000_26164cuda3std3__45__cpo3endE:
	.zero		1
	.type		_ZN39_INTERNAL_def7c19c_4_k_cu_bdaea000_26164cuda3std3__419piecewise_constructE,@object
	.size		_ZN39_INTERNAL_def7c19c_4_k_cu_bdaea000_26164cuda3std3__419piecewise_constructE,(_ZN39_INTERNAL_def7c19c_4_k_cu_bdaea000_26164cuda3std3__45__cpo4cendE - _ZN39_INTERNAL_def7c19c_4_k_cu_bdaea000_26164cuda3std3__419piecewise_constructE)
_ZN39_INTERNAL_def7c19c_4_k_cu_bdaea000_26164cuda3std3__419piecewise_constructE:
	.zero		1
	.type		_ZN39_INTERNAL_def7c19c_4_k_cu_bdaea000_26164cuda3std3__45__cpo4cendE,@object
	.size		_ZN39_INTERNAL_def7c19c_4_k_cu_bdaea000_26164cuda3std3__45__cpo4cendE,(_ZN39_INTERNAL_def7c19c_4_k_cu_bdaea000_26164cuda3std6ranges3__45__cpo4swapE - _ZN39_INTERNAL_def7c19c_4_k_cu_bdaea000_26164cuda3std3__45__cpo4cendE)
_ZN39_INTERNAL_def7c19c_4_k_cu_bdaea000_26164cuda3std3__45__cpo4cendE:
	.zero		1
	.type		_ZN39_INTERNAL_def7c19c_4_k_cu_bdaea000_26164cuda3std6ranges3__45__cpo4swapE,@object
	.size		_ZN39_INTERNAL_def7c19c_4_k_cu_bdaea000_26164cuda3std6ranges3__45__cpo4swapE,(.L_7 - _ZN39_INTERNAL_def7c19c_4_k_cu_bdaea000_26164cuda3std6ranges3__45__cpo4swapE)
_ZN39_INTERNAL_def7c19c_4_k_cu_bdaea000_26164cuda3std6ranges3__45__cpo4swapE:
	.zero		1
.L_7:


//--------------------- .nv.constant0._ZN7cutlass13device_kernelINS_4gemm6kernel13GemmUniversalIN4cute5tupleIJiiiiEEENS1_10collective13CollectiveMmaINS1_40MainloopSm90TmaGmmaWarpSpecializedSparseILi5ENS5_IJNS4_1CILi2EEENSA_ILi1EEESC_EEENS1_32KernelTmaWarpSpecializedPingpongEEENS5_IJNSA_ILi64EEENSA_ILi128EEESH_EEENS_6half_tENS5_IJNS4_6LayoutINS5_IJiNS5_IJSB_iEEEiEEENS5_IJlNS5_IJSC_SB_EEElEEEEENSK_INS5_IJNS5_IJNS5_IJNSA_ILi8EEESB_NSA_ILi4EEEEEEiEEENS5_IJNS5_IJNSA_ILi16EEESB_SR_EEEiEEEiEEENS5_IJNS5_IJNS5_IJSH_SU_NSA_ILi2048EEEEEENSA_ILi8192EEEEEENS5_IJNS5_IJSC_NSA_ILi1024EEENSA_ILi32EEEEEElEEElEEEEEEEESJ_NS5_IJlSC_lEEENS4_8TiledMMAINS4_8MMA_AtomIJNS4_4SM904GMMA6SPARSE27GMMA_64x128x32_F32F16F16_SSILNS1D_5MajorE0ELS1G_0ELNS1D_7ScaleInE1ELS1H_1ELNS1D_9SparseSelE0EEEEEENSK_INS5_IJSC_SC_SC_EEENS5_IJNSA_ILi0EEES1M_S1M_EEEEENS5_IJNS4_10UnderscoreES1P_S1P_EEEEENS4_13SM90_TMA_LOADENS4_14ComposedLayoutINS4_7SwizzleILi3ELi4ELi3EEENS4_25smem_sparse_ptr_flag_bitsILi2ELi16EEENSK_INS5_IJNS5_IJSC_SQ_EEENS5_IJSB_SG_EEEEEENS5_IJNS5_IJS1M_SH_EEESN_EEEEEEEvNS4_8identityENS4_23SM90_TMA_LOAD_MULTICASTENS1T_IS1V_NS4_18smem_ptr_flag_bitsILi16EEENSK_INS5_IJSQ_SG_EEENS5_IJSG_SC_EEEEEEEvS25_EENS_8epilogue10collective6detail29Sm90TmaWarpSpecializedAdapterINS2F_15DefaultEpilogueIfNS5_IJSC_llEEES2J_NS2E_6thread17LinearCombinationIfLi1EffLNS2K_9ScaleType4KindE0ELNS_15FloatRoundStyleE2EfEENS1_15EpilogueDefaultEEEEEvvEEEEvNT_6ParamsE --------------------------
	.section	.nv.constant0._ZN7cutlass13device_kernelINS_4gemm6kernel13GemmUniversalIN4cute5tupleIJiiiiEEENS1_10collective13CollectiveMmaINS1_40MainloopSm90TmaGmmaWarpSpecializedSparseILi5ENS5_IJNS4_1CILi2EEENSA_ILi1EEESC_EEENS1_32KernelTmaWarpSpecializedPingpongEEENS5_IJNSA_ILi64EEENSA_ILi128EEESH_EEENS_6half_tENS5_IJNS4_6LayoutINS5_IJiNS5_IJSB_iEEEiEEENS5_IJlNS5_IJSC_SB_EEElEEEEENSK_INS5_IJNS5_IJNS5_IJNSA_ILi8EEESB_NSA_ILi4EEEEEEiEEENS5_IJNS5_IJNSA_ILi16EEESB_SR_EEEiEEEiEEENS5_IJNS5_IJNS5_IJSH_SU_NSA_ILi2048EEEEEENSA_ILi8192EEEEEENS5_IJNS5_IJSC_NSA_ILi1024EEENSA_ILi32EEEEEElEEElEEEEEEEESJ_NS5_IJlSC_lEEENS4_8TiledMMAINS4_8MMA_AtomIJNS4_4SM904GMMA6SPARSE27GMMA_64x128x32_F32F16F16_SSILNS1D_5MajorE0ELS1G_0ELNS1D_7ScaleInE1ELS1H_1ELNS1D_9SparseSelE0EEEEEENSK_INS5_IJSC_SC_SC_EEENS5_IJNSA_ILi0EEES1M_S1M_EEEEENS5_IJNS4_10UnderscoreES1P_S1P_EEEEENS4_13SM90_TMA_LOADENS4_14ComposedLayoutINS4_7SwizzleILi3ELi4ELi3EEENS4_25smem_sparse_ptr_flag_bitsILi2ELi16EEENSK_INS5_IJNS5_IJSC_SQ_EEENS5_IJSB_SG_EEEEEENS5_IJNS5_IJS1M_SH_EEESN_EEEEEEEvNS4_8identityENS4_23SM90_TMA_LOAD_MULTICASTENS1T_IS1V_NS4_18smem_ptr_flag_bitsILi16EEENSK_INS5_IJSQ_SG_EEENS5_IJSG_SC_EEEEEEEvS25_EENS_8epilogue10collective6detail29Sm90TmaWarpSpecializedAdapterINS2F_15DefaultEpilogueIfNS5_IJSC_llEEES2J_NS2E_6thread17LinearCombinationIfLi1EffLNS2K_9ScaleType4KindE0ELNS_15FloatRoundStyleE2EfEENS1_15EpilogueDefaultEEEEEvvEEEEvNT_6ParamsE,"a",@progbits
	.sectionflags	@""
	.align	4
.nv.constant0._ZN7cutlass13device_kernelINS_4gemm6kernel13GemmUniversalIN4cute5tupleIJiiiiEEENS1_10collective13CollectiveMmaINS1_40MainloopSm90TmaGmmaWarpSpecializedSparseILi5ENS5_IJNS4_1CILi2EEENSA_ILi1EEESC_EEENS1_32KernelTmaWarpSpecializedPingpongEEENS5_IJNSA_ILi64EEENSA_ILi128EEESH_EEENS_6half_tENS5_IJNS4_6LayoutINS5_IJiNS5_IJSB_iEEEiEEENS5_IJlNS5_IJSC_SB_EEElEEEEENSK_INS5_IJNS5_IJNS5_IJNSA_ILi8EEESB_NSA_ILi4EEEEEEiEEENS5_IJNS5_IJNSA_ILi16EEESB_SR_EEEiEEEiEEENS5_IJNS5_IJNS5_IJSH_SU_NSA_ILi2048EEEEEENSA_ILi8192EEEEEENS5_IJNS5_IJSC_NSA_ILi1024EEENSA_ILi32EEEEEElEEElEEEEEEEESJ_NS5_IJlSC_lEEENS4_8TiledMMAINS4_8MMA_AtomIJNS4_4SM904GMMA6SPARSE27GMMA_64x128x32_F32F16F16_SSILNS1D_5MajorE0ELS1G_0ELNS1D_7ScaleInE1ELS1H_1ELNS1D_9SparseSelE0EEEEEENSK_INS5_IJSC_SC_SC_EEENS5_IJNSA_ILi0EEES1M_S1M_EEEEENS5_IJNS4_10UnderscoreES1P_S1P_EEEEENS4_13SM90_TMA_LOADENS4_14ComposedLayoutINS4_7SwizzleILi3ELi4ELi3EEENS4_25smem_sparse_ptr_flag_bitsILi2ELi16EEENSK_INS5_IJNS5_IJSC_SQ_EEENS5_IJSB_SG_EEEEEENS5_IJNS5_IJS1M_SH_EEESN_EEEEEEEvNS4_8identityENS4_23SM90_TMA_LOAD_MULTICASTENS1T_IS1V_NS4_18smem_ptr_flag_bitsILi16EEENSK_INS5_IJSQ_SG_EEENS5_IJSG_SC_EEEEEEEvS25_EENS_8epilogue10collective6detail29Sm90TmaWarpSpecializedAdapterINS2F_15DefaultEpilogueIfNS5_IJSC_llEEES2J_NS2E_6thread17LinearCombinationIfLi1EffLNS2K_9ScaleType4KindE0ELNS_15FloatRoundStyleE2EfEENS1_15EpilogueDefaultEEEEEvvEEEEvNT_6ParamsE:
	.zero		1920


//--------------------- SYMBOLS --------------------------

	.type		.nv.reservedSmem.offset0,@object
	.size		.nv.reservedSmem.offset0,0x4
